//
// Generated by NVIDIA NVVM Compiler
//
// Compiler Build ID: CL-36424714
// Cuda compilation tools, release 13.0, V13.0.88
// Based on NVVM 20.0.0
//

.version 9.0
.target sm_100
.address_size 64

	// .globl	_Z11psaHSKernelPiS_S_mb
// _ZZ11psaHSKernelPiS_S_mbE3psa has been demoted
// _ZZ10psaBKernelPiS_S_mbE3psa has been demoted
// _ZZ9addKernelPiS_S_bE6addend has been demoted

.visible .entry _Z11psaHSKernelPiS_S_mb(
	.param .u64 .ptr .align 1 _Z11psaHSKernelPiS_S_mb_param_0,
	.param .u64 .ptr .align 1 _Z11psaHSKernelPiS_S_mb_param_1,
	.param .u64 .ptr .align 1 _Z11psaHSKernelPiS_S_mb_param_2,
	.param .u64 _Z11psaHSKernelPiS_S_mb_param_3,
	.param .u8 _Z11psaHSKernelPiS_S_mb_param_4
)
{
	.reg .pred 	%p<47>;
	.reg .b16 	%rs<2>;
	.reg .b32 	%r<128>;
	.reg .b32 	%f<22>;
	.reg .b64 	%rd<87>;
	// demoted variable
	.shared .align 4 .b8 _ZZ11psaHSKernelPiS_S_mbE3psa[4096];
	ld.param.u64 	%rd28, [_Z11psaHSKernelPiS_S_mb_param_0];
	ld.param.u64 	%rd29, [_Z11psaHSKernelPiS_S_mb_param_1];
	ld.param.u64 	%rd30, [_Z11psaHSKernelPiS_S_mb_param_2];
	ld.param.u64 	%rd31, [_Z11psaHSKernelPiS_S_mb_param_3];
	ld.param.s8 	%rs1, [_Z11psaHSKernelPiS_S_mb_param_4];
	cvta.to.global.u64 	%rd1, %rd28;
	cvta.to.global.u64 	%rd2, %rd30;
	cvta.to.global.u64 	%rd3, %rd29;
	mov.u32 	%r31, %tid.x;
	cvt.u64.u32 	%rd4, %r31;
	mov.u32 	%r32, %ctaid.x;
	shl.b32 	%r1, %r32, 10;
	or.b32  	%r2, %r1, %r31;
	cvt.u64.u32 	%rd5, %r32;
	add.s64 	%rd32, %rd31, 1023;
	shr.u64 	%rd33, %rd32, 10;
	add.s64 	%rd6, %rd33, -1;
	setp.eq.s64 	%p1, %rd6, %rd5;
	and.b64  	%rd34, %rd31, 1023;
	setp.ne.s64 	%p2, %rd34, 0;
	selp.b64 	%rd35, %rd34, 1024, %p1;
	selp.b64 	%rd7, %rd35, 1024, %p2;
	cvt.rn.f32.u64 	%f1, %rd7;
	mov.b32 	%r33, %f1;
	add.s32 	%r34, %r33, -1060439283;
	and.b32  	%r35, %r34, -8388608;
	sub.s32 	%r36, %r33, %r35;
	mov.b32 	%f2, %r36;
	cvt.rn.f32.s32 	%f3, %r35;
	fma.rn.f32 	%f4, %f3, 0f34000000, 0f00000000;
	add.f32 	%f5, %f2, 0fBF800000;
	fma.rn.f32 	%f6, %f5, 0f3DC6B27F, 0fBE2C7F30;
	fma.rn.f32 	%f7, %f6, %f5, 0f3E2FCF2A;
	fma.rn.f32 	%f8, %f7, %f5, 0fBE374E43;
	fma.rn.f32 	%f9, %f8, %f5, 0f3E520BF4;
	fma.rn.f32 	%f10, %f9, %f5, 0fBE763C8B;
	fma.rn.f32 	%f11, %f10, %f5, 0f3E93BF99;
	fma.rn.f32 	%f12, %f11, %f5, 0fBEB8AA49;
	fma.rn.f32 	%f13, %f12, %f5, 0f3EF6384A;
	fma.rn.f32 	%f14, %f13, %f5, 0fBF38AA3B;
	mul.f32 	%f15, %f5, %f14;
	mul.f32 	%f16, %f5, %f15;
	fma.rn.f32 	%f17, %f5, 0f3FB8AA3B, %f16;
	add.f32 	%f18, %f4, %f17;
	setp.gt.u32 	%p3, %r33, 2139095039;
	fma.rn.f32 	%f19, %f1, 0f7F800000, 0f7F800000;
	selp.f32 	%f20, %f19, %f18, %p3;
	cvt.rpi.f32.f32 	%f21, %f20;
	cvt.rzi.u64.f32 	%rd8, %f21;
	setp.eq.s64 	%p4, %rd8, 1;
	@%p4 bra 	$L__BB0_7;
	setp.ne.s64 	%p5, %rd8, 0;
	@%p5 bra 	$L__BB0_17;
	mul.wide.u32 	%rd50, %r2, 4;
	add.s64 	%rd51, %rd3, %rd50;
	ld.global.u32 	%r3, [%rd51];
	setp.eq.s16 	%p13, %rs1, 0;
	@%p13 bra 	$L__BB0_5;
	setp.eq.s64 	%p14, %rd6, %rd5;
	add.s64 	%rd53, %rd1, %rd50;
	st.global.u32 	[%rd53], %r3;
	@%p14 bra 	$L__BB0_66;
	add.s64 	%rd55, %rd2, %rd50;
	st.global.u32 	[%rd55], %r3;
	bra.uni 	$L__BB0_66;
$L__BB0_5:
	setp.eq.s64 	%p15, %rd6, %rd5;
	add.s64 	%rd57, %rd1, %rd50;
	mov.b32 	%r46, 0;
	st.global.u32 	[%rd57], %r46;
	@%p15 bra 	$L__BB0_66;
	add.s64 	%rd59, %rd2, %rd50;
	st.global.u32 	[%rd59], %r3;
	bra.uni 	$L__BB0_66;
$L__BB0_7:
	cvt.u32.u64 	%r38, %rd4;
	setp.gt.u32 	%p6, %r38, 1;
	mov.b32 	%r117, 0;
	@%p6 bra 	$L__BB0_15;
	setp.eq.s16 	%p7, %rs1, 0;
	@%p7 bra 	$L__BB0_12;
	mul.wide.u32 	%rd36, %r1, 4;
	add.s64 	%rd37, %rd3, %rd36;
	ld.global.u32 	%r117, [%rd37];
	setp.ne.s32 	%p8, %r38, 1;
	@%p8 bra 	$L__BB0_15;
	setp.eq.s64 	%p9, %rd6, %rd5;
	mul.wide.u32 	%rd38, %r2, 4;
	add.s64 	%rd39, %rd3, %rd38;
	ld.global.u32 	%r40, [%rd39];
	add.s32 	%r117, %r40, %r117;
	@%p9 bra 	$L__BB0_15;
	shl.b64 	%rd40, %rd5, 2;
	add.s64 	%rd41, %rd2, %rd40;
	st.global.u32 	[%rd41], %r117;
	bra.uni 	$L__BB0_15;
$L__BB0_12:
	setp.ne.s32 	%p10, %r38, 1;
	@%p10 bra 	$L__BB0_15;
	setp.eq.s64 	%p11, %rd6, %rd5;
	mul.wide.u32 	%rd42, %r1, 4;
	add.s64 	%rd43, %rd3, %rd42;
	ld.global.u32 	%r117, [%rd43];
	@%p11 bra 	$L__BB0_15;
	mul.wide.u32 	%rd44, %r2, 4;
	add.s64 	%rd45, %rd3, %rd44;
	ld.global.u32 	%r43, [%rd45];
	add.s32 	%r44, %r43, %r117;
	shl.b64 	%rd46, %rd5, 2;
	add.s64 	%rd47, %rd2, %rd46;
	st.global.u32 	[%rd47], %r44;
$L__BB0_15:
	setp.gt.u32 	%p12, %r38, 1;
	bar.sync 	0;
	@%p12 bra 	$L__BB0_66;
	mul.wide.u32 	%rd48, %r2, 4;
	add.s64 	%rd49, %rd1, %rd48;
	st.global.u32 	[%rd49], %r117;
	bra.uni 	$L__BB0_66;
$L__BB0_17:
	cvt.u32.u64 	%r47, %rd4;
	setp.le.u64 	%p16, %rd7, %rd4;
	shl.b32 	%r48, %r47, 2;
	mov.u32 	%r49, _ZZ11psaHSKernelPiS_S_mbE3psa;
	add.s32 	%r8, %r49, %r48;
	@%p16 bra 	$L__BB0_21;
	setp.ne.s32 	%p17, %r47, 0;
	@%p17 bra 	$L__BB0_20;
	mul.wide.u32 	%rd62, %r2, 4;
	add.s64 	%rd63, %rd3, %rd62;
	ld.global.u32 	%r54, [%rd63];
	st.shared.u32 	[_ZZ11psaHSKernelPiS_S_mbE3psa], %r54;
	bra.uni 	$L__BB0_21;
$L__BB0_20:
	mul.wide.u32 	%rd60, %r2, 4;
	add.s64 	%rd61, %rd3, %rd60;
	ld.global.u32 	%r51, [%rd61+-4];
	ld.global.u32 	%r52, [%rd61];
	add.s32 	%r53, %r52, %r51;
	st.shared.u32 	[%r8], %r53;
$L__BB0_21:
	bar.sync 	0;
	setp.lt.u64 	%p18, %rd8, 3;
	mov.b64 	%rd86, 2;
	@%p18 bra 	$L__BB0_53;
	add.s64 	%rd9, %rd8, -2;
	add.s64 	%rd67, %rd8, -3;
	and.b64  	%rd83, %rd9, 3;
	setp.lt.u64 	%p19, %rd67, 3;
	mov.b64 	%rd82, 1;
	@%p19 bra 	$L__BB0_45;
	and.b64  	%rd79, %rd9, -4;
	mov.b64 	%rd82, 1;
$L__BB0_24:
	setp.le.u64 	%p20, %rd7, %rd4;
	shl.b64 	%rd14, %rd82, 1;
	@%p20 bra 	$L__BB0_27;
	setp.gt.u64 	%p21, %rd14, %rd4;
	mov.b32 	%r119, 0;
	@%p21 bra 	$L__BB0_27;
	cvt.u32.u64 	%r59, %rd14;
	sub.s32 	%r60, %r47, %r59;
	shl.b32 	%r61, %r60, 2;
	add.s32 	%r63, %r49, %r61;
	ld.shared.u32 	%r119, [%r63];
$L__BB0_27:
	setp.le.u64 	%p22, %rd7, %rd4;
	bar.sync 	0;
	@%p22 bra 	$L__BB0_29;
	ld.shared.u32 	%r64, [%r8];
	add.s32 	%r65, %r64, %r119;
	st.shared.u32 	[%r8], %r65;
$L__BB0_29:
	bar.sync 	0;
	shl.b64 	%rd15, %rd82, 2;
	@%p22 bra 	$L__BB0_32;
	setp.gt.u64 	%p24, %rd15, %rd4;
	mov.b32 	%r119, 0;
	@%p24 bra 	$L__BB0_32;
	cvt.u32.u64 	%r68, %rd15;
	sub.s32 	%r69, %r47, %r68;
	shl.b32 	%r70, %r69, 2;
	add.s32 	%r72, %r49, %r70;
	ld.shared.u32 	%r119, [%r72];
$L__BB0_32:
	setp.le.u64 	%p25, %rd7, %rd4;
	bar.sync 	0;
	@%p25 bra 	$L__BB0_34;
	ld.shared.u32 	%r73, [%r8];
	add.s32 	%r74, %r73, %r119;
	st.shared.u32 	[%r8], %r74;
$L__BB0_34:
	bar.sync 	0;
	shl.b64 	%rd85, %rd82, 3;
	@%p25 bra 	$L__BB0_37;
	setp.gt.u64 	%p27, %rd85, %rd4;
	mov.b32 	%r119, 0;
	@%p27 bra 	$L__BB0_37;
	cvt.u32.u64 	%r77, %rd85;
	sub.s32 	%r78, %r47, %r77;
	shl.b32 	%r79, %r78, 2;
	add.s32 	%r81, %r49, %r79;
	ld.shared.u32 	%r119, [%r81];
$L__BB0_37:
	bar.sync 	0;
	@%p25 bra 	$L__BB0_39;
	ld.shared.u32 	%r82, [%r8];
	add.s32 	%r83, %r82, %r119;
	st.shared.u32 	[%r8], %r83;
$L__BB0_39:
	bar.sync 	0;
	shl.b64 	%rd82, %rd82, 4;
	@%p25 bra 	$L__BB0_42;
	setp.gt.u64 	%p30, %rd82, %rd4;
	mov.b32 	%r119, 0;
	@%p30 bra 	$L__BB0_42;
	cvt.u32.u64 	%r86, %rd82;
	sub.s32 	%r87, %r47, %r86;
	shl.b32 	%r88, %r87, 2;
	add.s32 	%r90, %r49, %r88;
	ld.shared.u32 	%r119, [%r90];
$L__BB0_42:
	bar.sync 	0;
	@%p25 bra 	$L__BB0_44;
	ld.shared.u32 	%r91, [%r8];
	add.s32 	%r92, %r91, %r119;
	st.shared.u32 	[%r8], %r92;
$L__BB0_44:
	bar.sync 	0;
	add.s64 	%rd79, %rd79, -4;
	setp.ne.s64 	%p32, %rd79, 0;
	@%p32 bra 	$L__BB0_24;
$L__BB0_45:
	setp.eq.s64 	%p33, %rd83, 0;
	@%p33 bra 	$L__BB0_52;
$L__BB0_46:
	.pragma "nounroll";
	mov.u64 	%rd85, %rd82;
	setp.le.u64 	%p34, %rd7, %rd4;
	shl.b64 	%rd82, %rd85, 1;
	@%p34 bra 	$L__BB0_49;
	setp.gt.u64 	%p35, %rd82, %rd4;
	mov.b32 	%r119, 0;
	@%p35 bra 	$L__BB0_49;
	cvt.u32.u64 	%r95, %rd82;
	sub.s32 	%r96, %r47, %r95;
	shl.b32 	%r97, %r96, 2;
	add.s32 	%r99, %r49, %r97;
	ld.shared.u32 	%r119, [%r99];
$L__BB0_49:
	setp.le.u64 	%p36, %rd7, %rd4;
	bar.sync 	0;
	@%p36 bra 	$L__BB0_51;
	ld.shared.u32 	%r100, [%r8];
	add.s32 	%r101, %r100, %r119;
	st.shared.u32 	[%r8], %r101;
$L__BB0_51:
	bar.sync 	0;
	add.s64 	%rd83, %rd83, -1;
	setp.ne.s64 	%p37, %rd83, 0;
	@%p37 bra 	$L__BB0_46;
$L__BB0_52:
	shl.b64 	%rd86, %rd85, 2;
$L__BB0_53:
	setp.le.u64 	%p38, %rd7, %rd4;
	@%p38 bra 	$L__BB0_66;
	setp.eq.s16 	%p39, %rs1, 0;
	cvt.u32.u64 	%r22, %rd86;
	sub.s32 	%r103, %r47, %r22;
	shl.b32 	%r104, %r103, 2;
	add.s32 	%r23, %r49, %r104;
	@%p39 bra 	$L__BB0_58;
	ld.shared.u32 	%r24, [%r8];
	setp.gt.u64 	%p40, %rd86, %rd4;
	mov.b32 	%r126, 0;
	@%p40 bra 	$L__BB0_57;
	ld.shared.u32 	%r126, [%r23];
$L__BB0_57:
	add.s32 	%r127, %r126, %r24;
	bra.uni 	$L__BB0_62;
$L__BB0_58:
	setp.eq.s32 	%p41, %r47, 0;
	mov.b32 	%r127, 0;
	@%p41 bra 	$L__BB0_62;
	add.s64 	%rd69, %rd4, -1;
	setp.ge.u64 	%p42, %rd69, %rd86;
	@%p42 bra 	$L__BB0_61;
	ld.shared.u32 	%r127, [%r8+-4];
	bra.uni 	$L__BB0_62;
$L__BB0_61:
	ld.shared.u32 	%r109, [%r8+-4];
	shl.b32 	%r110, %r22, 2;
	xor.b32  	%r111, %r110, -4;
	add.s32 	%r112, %r8, %r111;
	ld.shared.u32 	%r113, [%r112];
	add.s32 	%r127, %r113, %r109;
$L__BB0_62:
	setp.eq.s64 	%p43, %rd6, %rd5;
	mul.wide.u32 	%rd72, %r2, 4;
	add.s64 	%rd73, %rd1, %rd72;
	st.global.u32 	[%rd73], %r127;
	add.s64 	%rd74, %rd7, -1;
	setp.ne.s64 	%p44, %rd74, %rd4;
	or.pred  	%p45, %p44, %p43;
	@%p45 bra 	$L__BB0_66;
	setp.eq.s16 	%p46, %rs1, 0;
	@%p46 bra 	$L__BB0_65;
	shl.b64 	%rd75, %rd5, 2;
	add.s64 	%rd76, %rd2, %rd75;
	st.global.u32 	[%rd76], %r127;
	bra.uni 	$L__BB0_66;
$L__BB0_65:
	ld.shared.u32 	%r114, [%r8];
	ld.shared.u32 	%r115, [%r23];
	add.s32 	%r116, %r115, %r114;
	shl.b64 	%rd77, %rd5, 2;
	add.s64 	%rd78, %rd2, %rd77;
	st.global.u32 	[%rd78], %r116;
$L__BB0_66:
	ret;

}
	// .globl	_Z10psaBKernelPiS_S_mb
.visible .entry _Z10psaBKernelPiS_S_mb(
	.param .u64 .ptr .align 1 _Z10psaBKernelPiS_S_mb_param_0,
	.param .u64 .ptr .align 1 _Z10psaBKernelPiS_S_mb_param_1,
	.param .u64 .ptr .align 1 _Z10psaBKernelPiS_S_mb_param_2,
	.param .u64 _Z10psaBKernelPiS_S_mb_param_3,
	.param .u8 _Z10psaBKernelPiS_S_mb_param_4
)
{
	.reg .pred 	%p<77>;
	.reg .b16 	%rs<6>;
	.reg .b32 	%r<256>;
	.reg .b32 	%f<22>;
	.reg .b64 	%rd<201>;
	// demoted variable
	.shared .align 4 .b8 _ZZ10psaBKernelPiS_S_mbE3psa[4096];
	ld.param.u64 	%rd67, [_Z10psaBKernelPiS_S_mb_param_0];
	ld.param.u64 	%rd69, [_Z10psaBKernelPiS_S_mb_param_1];
	ld.param.u64 	%rd68, [_Z10psaBKernelPiS_S_mb_param_2];
	ld.param.u64 	%rd70, [_Z10psaBKernelPiS_S_mb_param_3];
	cvta.to.global.u64 	%rd1, %rd67;
	cvta.to.global.u64 	%rd2, %rd68;
	cvta.to.global.u64 	%rd3, %rd69;
	mov.u32 	%r58, %tid.x;
	cvt.u64.u32 	%rd4, %r58;
	mov.u32 	%r59, %ctaid.x;
	shl.b32 	%r1, %r59, 10;
	or.b32  	%r2, %r1, %r58;
	cvt.u64.u32 	%rd5, %r59;
	add.s64 	%rd71, %rd70, 1023;
	shr.u64 	%rd72, %rd71, 10;
	add.s64 	%rd6, %rd72, -1;
	setp.eq.s64 	%p1, %rd6, %rd5;
	and.b64  	%rd73, %rd70, 1023;
	setp.ne.s64 	%p2, %rd73, 0;
	selp.b64 	%rd74, %rd73, 1024, %p1;
	selp.b64 	%rd7, %rd74, 1024, %p2;
	cvt.rn.f32.u64 	%f1, %rd7;
	mov.b32 	%r60, %f1;
	add.s32 	%r61, %r60, -1060439283;
	and.b32  	%r62, %r61, -8388608;
	sub.s32 	%r63, %r60, %r62;
	mov.b32 	%f2, %r63;
	cvt.rn.f32.s32 	%f3, %r62;
	fma.rn.f32 	%f4, %f3, 0f34000000, 0f00000000;
	add.f32 	%f5, %f2, 0fBF800000;
	fma.rn.f32 	%f6, %f5, 0f3DC6B27F, 0fBE2C7F30;
	fma.rn.f32 	%f7, %f6, %f5, 0f3E2FCF2A;
	fma.rn.f32 	%f8, %f7, %f5, 0fBE374E43;
	fma.rn.f32 	%f9, %f8, %f5, 0f3E520BF4;
	fma.rn.f32 	%f10, %f9, %f5, 0fBE763C8B;
	fma.rn.f32 	%f11, %f10, %f5, 0f3E93BF99;
	fma.rn.f32 	%f12, %f11, %f5, 0fBEB8AA49;
	fma.rn.f32 	%f13, %f12, %f5, 0f3EF6384A;
	fma.rn.f32 	%f14, %f13, %f5, 0fBF38AA3B;
	mul.f32 	%f15, %f5, %f14;
	mul.f32 	%f16, %f5, %f15;
	fma.rn.f32 	%f17, %f5, 0f3FB8AA3B, %f16;
	add.f32 	%f18, %f4, %f17;
	setp.gt.u32 	%p3, %r60, 2139095039;
	fma.rn.f32 	%f19, %f1, 0f7F800000, 0f7F800000;
	selp.f32 	%f20, %f19, %f18, %p3;
	cvt.rpi.f32.f32 	%f21, %f20;
	cvt.rzi.u64.f32 	%rd8, %f21;
	cvt.u32.u64 	%r64, %rd8;
	mov.b32 	%r65, 1;
	shl.b32 	%r66, %r65, %r64;
	cvt.s64.s32 	%rd9, %r66;
	setp.eq.s64 	%p4, %rd8, 1;
	@%p4 bra 	$L__BB1_7;
	setp.ne.s64 	%p5, %rd8, 0;
	@%p5 bra 	$L__BB1_17;
	ld.param.s8 	%rs3, [_Z10psaBKernelPiS_S_mb_param_4];
	mul.wide.u32 	%rd89, %r2, 4;
	add.s64 	%rd90, %rd3, %rd89;
	ld.global.u32 	%r3, [%rd90];
	setp.eq.s16 	%p13, %rs3, 0;
	@%p13 bra 	$L__BB1_5;
	setp.eq.s64 	%p14, %rd6, %rd5;
	add.s64 	%rd92, %rd1, %rd89;
	st.global.u32 	[%rd92], %r3;
	@%p14 bra 	$L__BB1_119;
	add.s64 	%rd94, %rd2, %rd89;
	st.global.u32 	[%rd94], %r3;
	bra.uni 	$L__BB1_119;
$L__BB1_5:
	setp.eq.s64 	%p15, %rd6, %rd5;
	add.s64 	%rd96, %rd1, %rd89;
	mov.b32 	%r76, 0;
	st.global.u32 	[%rd96], %r76;
	@%p15 bra 	$L__BB1_119;
	add.s64 	%rd98, %rd2, %rd89;
	st.global.u32 	[%rd98], %r3;
	bra.uni 	$L__BB1_119;
$L__BB1_7:
	cvt.u32.u64 	%r68, %rd4;
	setp.gt.u32 	%p6, %r68, 1;
	mov.b32 	%r234, 0;
	@%p6 bra 	$L__BB1_15;
	ld.param.s8 	%rs2, [_Z10psaBKernelPiS_S_mb_param_4];
	setp.eq.s16 	%p7, %rs2, 0;
	@%p7 bra 	$L__BB1_12;
	mul.wide.u32 	%rd75, %r1, 4;
	add.s64 	%rd76, %rd3, %rd75;
	ld.global.u32 	%r234, [%rd76];
	setp.ne.s32 	%p8, %r68, 1;
	@%p8 bra 	$L__BB1_15;
	setp.eq.s64 	%p9, %rd6, %rd5;
	mul.wide.u32 	%rd77, %r2, 4;
	add.s64 	%rd78, %rd3, %rd77;
	ld.global.u32 	%r70, [%rd78];
	add.s32 	%r234, %r70, %r234;
	@%p9 bra 	$L__BB1_15;
	shl.b64 	%rd79, %rd5, 2;
	add.s64 	%rd80, %rd2, %rd79;
	st.global.u32 	[%rd80], %r234;
	bra.uni 	$L__BB1_15;
$L__BB1_12:
	setp.ne.s32 	%p10, %r68, 1;
	@%p10 bra 	$L__BB1_15;
	setp.eq.s64 	%p11, %rd6, %rd5;
	mul.wide.u32 	%rd81, %r1, 4;
	add.s64 	%rd82, %rd3, %rd81;
	ld.global.u32 	%r234, [%rd82];
	@%p11 bra 	$L__BB1_15;
	mul.wide.u32 	%rd83, %r2, 4;
	add.s64 	%rd84, %rd3, %rd83;
	ld.global.u32 	%r73, [%rd84];
	add.s32 	%r74, %r73, %r234;
	shl.b64 	%rd85, %rd5, 2;
	add.s64 	%rd86, %rd2, %rd85;
	st.global.u32 	[%rd86], %r74;
$L__BB1_15:
	setp.gt.u32 	%p12, %r68, 1;
	bar.sync 	0;
	@%p12 bra 	$L__BB1_119;
	mul.wide.u32 	%rd87, %r2, 4;
	add.s64 	%rd88, %rd1, %rd87;
	st.global.u32 	[%rd88], %r234;
	bra.uni 	$L__BB1_119;
$L__BB1_17:
	cvt.u32.u64 	%r77, %rd4;
	cvt.u32.u64 	%r8, %rd9;
	setp.ge.u32 	%p16, %r77, %r8;
	mul.wide.u32 	%rd99, %r2, 4;
	add.s64 	%rd10, %rd3, %rd99;
	shl.b32 	%r78, %r77, 2;
	mov.u32 	%r79, _ZZ10psaBKernelPiS_S_mbE3psa;
	add.s32 	%r9, %r79, %r78;
	@%p16 bra 	$L__BB1_23;
	setp.le.u64 	%p17, %rd7, %rd4;
	mov.b32 	%r236, 0;
	@%p17 bra 	$L__BB1_20;
	ld.global.u32 	%r236, [%rd10];
$L__BB1_20:
	setp.le.u64 	%p18, %rd7, %rd4;
	and.b64  	%rd100, %rd4, 1;
	setp.eq.b64 	%p19, %rd100, 1;
	not.pred 	%p20, %p19;
	or.pred  	%p21, %p20, %p18;
	@%p21 bra 	$L__BB1_22;
	ld.global.u32 	%r81, [%rd10+-4];
	add.s32 	%r236, %r81, %r236;
$L__BB1_22:
	st.shared.u32 	[%r9], %r236;
$L__BB1_23:
	bar.sync 	0;
	add.s64 	%rd104, %rd8, 1;
	max.u64 	%rd105, %rd104, 3;
	add.s64 	%rd11, %rd105, -2;
	add.s64 	%rd106, %rd105, -3;
	and.b64  	%rd180, %rd11, 3;
	setp.lt.u64 	%p22, %rd106, 3;
	mov.b64 	%rd199, 2;
	mov.b64 	%rd200, 1;
	mov.u64 	%rd179, %rd199;
	@%p22 bra 	$L__BB1_47;
	and.b64  	%rd109, %rd11, -4;
	neg.s64 	%rd13, %rd109;
	mov.b64 	%rd199, 2;
	mov.b64 	%rd184, 1;
	mov.u64 	%rd200, %rd184;
$L__BB1_25:
	setp.ge.u32 	%p23, %r77, %r8;
	@%p23 bra 	$L__BB1_28;
	shl.b64 	%rd110, %rd199, 1;
	add.s64 	%rd111, %rd110, -1;
	add.s64 	%rd112, %rd4, 1;
	and.b64  	%rd113, %rd111, %rd112;
	setp.ne.s64 	%p24, %rd113, 0;
	mov.b32 	%r238, 0;
	@%p24 bra 	$L__BB1_28;
	cvt.u32.u64 	%r87, %rd200;
	shl.b32 	%r88, %r87, 1;
	sub.s32 	%r89, %r77, %r88;
	shl.b32 	%r90, %r89, 2;
	add.s32 	%r92, %r79, %r90;
	ld.shared.u32 	%r238, [%r92];
$L__BB1_28:
	bar.sync 	0;
	@%p23 bra 	$L__BB1_30;
	ld.shared.u32 	%r94, [%r9];
	add.s32 	%r95, %r94, %r238;
	st.shared.u32 	[%r9], %r95;
$L__BB1_30:
	bar.sync 	0;
	@%p23 bra 	$L__BB1_33;
	shl.b64 	%rd114, %rd199, 2;
	add.s64 	%rd115, %rd114, -1;
	add.s64 	%rd116, %rd4, 1;
	and.b64  	%rd117, %rd115, %rd116;
	setp.ne.s64 	%p27, %rd117, 0;
	mov.b32 	%r238, 0;
	@%p27 bra 	$L__BB1_33;
	cvt.u32.u64 	%r99, %rd200;
	shl.b32 	%r100, %r99, 2;
	sub.s32 	%r101, %r77, %r100;
	shl.b32 	%r102, %r101, 2;
	add.s32 	%r104, %r79, %r102;
	ld.shared.u32 	%r238, [%r104];
$L__BB1_33:
	cvt.u32.u64 	%r105, %rd4;
	setp.ge.u32 	%p28, %r105, %r8;
	bar.sync 	0;
	@%p28 bra 	$L__BB1_35;
	ld.shared.u32 	%r106, [%r9];
	add.s32 	%r107, %r106, %r238;
	st.shared.u32 	[%r9], %r107;
$L__BB1_35:
	bar.sync 	0;
	@%p28 bra 	$L__BB1_38;
	shl.b64 	%rd118, %rd199, 3;
	add.s64 	%rd119, %rd118, -1;
	add.s64 	%rd120, %rd4, 1;
	and.b64  	%rd121, %rd119, %rd120;
	setp.ne.s64 	%p30, %rd121, 0;
	mov.b32 	%r238, 0;
	@%p30 bra 	$L__BB1_38;
	cvt.u32.u64 	%r110, %rd4;
	cvt.u32.u64 	%r111, %rd200;
	shl.b32 	%r112, %r111, 3;
	sub.s32 	%r113, %r110, %r112;
	shl.b32 	%r114, %r113, 2;
	mov.u32 	%r115, _ZZ10psaBKernelPiS_S_mbE3psa;
	add.s32 	%r116, %r115, %r114;
	ld.shared.u32 	%r238, [%r116];
$L__BB1_38:
	cvt.u32.u64 	%r117, %rd4;
	setp.ge.u32 	%p31, %r117, %r8;
	bar.sync 	0;
	@%p31 bra 	$L__BB1_40;
	ld.shared.u32 	%r118, [%r9];
	add.s32 	%r119, %r118, %r238;
	st.shared.u32 	[%r9], %r119;
$L__BB1_40:
	bar.sync 	0;
	shl.b64 	%rd199, %rd199, 4;
	shl.b64 	%rd200, %rd200, 4;
	@%p31 bra 	$L__BB1_43;
	add.s64 	%rd122, %rd199, -1;
	add.s64 	%rd123, %rd4, 1;
	and.b64  	%rd124, %rd122, %rd123;
	setp.ne.s64 	%p33, %rd124, 0;
	mov.b32 	%r238, 0;
	@%p33 bra 	$L__BB1_43;
	cvt.u32.u64 	%r122, %rd4;
	cvt.u32.u64 	%r123, %rd200;
	sub.s32 	%r124, %r122, %r123;
	shl.b32 	%r125, %r124, 2;
	mov.u32 	%r126, _ZZ10psaBKernelPiS_S_mbE3psa;
	add.s32 	%r127, %r126, %r125;
	ld.shared.u32 	%r238, [%r127];
$L__BB1_43:
	cvt.u32.u64 	%r128, %rd4;
	setp.ge.u32 	%p34, %r128, %r8;
	bar.sync 	0;
	@%p34 bra 	$L__BB1_45;
	ld.shared.u32 	%r129, [%r9];
	add.s32 	%r130, %r129, %r238;
	st.shared.u32 	[%r9], %r130;
$L__BB1_45:
	bar.sync 	0;
	add.s64 	%rd184, %rd184, 4;
	add.s64 	%rd125, %rd13, %rd184;
	setp.ne.s64 	%p35, %rd125, 1;
	@%p35 bra 	$L__BB1_25;
	add.s64 	%rd179, %rd184, 1;
$L__BB1_47:
	setp.eq.s64 	%p36, %rd180, 0;
	@%p36 bra 	$L__BB1_55;
	add.s64 	%rd184, %rd179, -1;
	cvt.u32.u64 	%r131, %rd4;
	mov.u32 	%r137, _ZZ10psaBKernelPiS_S_mbE3psa;
$L__BB1_49:
	.pragma "nounroll";
	setp.ge.u32 	%p37, %r131, %r8;
	shl.b64 	%rd199, %rd199, 1;
	shl.b64 	%rd200, %rd200, 1;
	@%p37 bra 	$L__BB1_52;
	add.s64 	%rd126, %rd199, -1;
	add.s64 	%rd127, %rd4, 1;
	and.b64  	%rd128, %rd126, %rd127;
	setp.ne.s64 	%p38, %rd128, 0;
	mov.b32 	%r238, 0;
	@%p38 bra 	$L__BB1_52;
	cvt.u32.u64 	%r134, %rd200;
	sub.s32 	%r135, %r131, %r134;
	shl.b32 	%r136, %r135, 2;
	add.s32 	%r138, %r137, %r136;
	ld.shared.u32 	%r238, [%r138];
$L__BB1_52:
	bar.sync 	0;
	@%p37 bra 	$L__BB1_54;
	ld.shared.u32 	%r140, [%r9];
	add.s32 	%r141, %r140, %r238;
	st.shared.u32 	[%r9], %r141;
$L__BB1_54:
	bar.sync 	0;
	add.s64 	%rd184, %rd184, 1;
	add.s64 	%rd180, %rd180, -1;
	setp.ne.s64 	%p40, %rd180, 0;
	@%p40 bra 	$L__BB1_49;
$L__BB1_55:
	add.s64 	%rd39, %rd9, -1;
	setp.ne.s64 	%p41, %rd39, %rd4;
	@%p41 bra 	$L__BB1_57;
	mov.b32 	%r142, 0;
	st.shared.u32 	[%r9], %r142;
$L__BB1_57:
	bar.sync 	0;
	setp.lt.u64 	%p42, %rd184, 2;
	@%p42 bra 	$L__BB1_104;
	and.b64  	%rd130, %rd184, 3;
	setp.eq.s64 	%p43, %rd130, 1;
	mov.u64 	%rd191, %rd184;
	@%p43 bra 	$L__BB1_69;
	add.s64 	%rd131, %rd184, -1;
	and.b64  	%rd187, %rd131, 3;
	cvt.u32.u64 	%r147, %rd4;
	mov.u32 	%r156, _ZZ10psaBKernelPiS_S_mbE3psa;
	mov.u64 	%rd191, %rd184;
$L__BB1_60:
	.pragma "nounroll";
	setp.ge.u32 	%p44, %r147, %r8;
	@%p44 bra 	$L__BB1_66;
	add.s64 	%rd132, %rd199, -1;
	add.s64 	%rd133, %rd4, 1;
	and.b64  	%rd134, %rd132, %rd133;
	setp.eq.s64 	%p45, %rd134, 0;
	@%p45 bra 	$L__BB1_65;
	add.s64 	%rd135, %rd199, -1;
	add.s64 	%rd136, %rd4, 1;
	and.b64  	%rd137, %rd135, %rd136;
	setp.eq.s64 	%p46, %rd137, %rd200;
	@%p46 bra 	$L__BB1_64;
	ld.shared.u32 	%r250, [%r9];
	bra.uni 	$L__BB1_66;
$L__BB1_64:
	cvt.u32.u64 	%r148, %rd200;
	shl.b32 	%r149, %r148, 2;
	add.s32 	%r150, %r9, %r149;
	ld.shared.u32 	%r250, [%r150];
	bra.uni 	$L__BB1_66;
$L__BB1_65:
	ld.shared.u32 	%r152, [%r9];
	cvt.u32.u64 	%r153, %rd200;
	sub.s32 	%r154, %r147, %r153;
	shl.b32 	%r155, %r154, 2;
	add.s32 	%r157, %r156, %r155;
	ld.shared.u32 	%r158, [%r157];
	add.s32 	%r250, %r158, %r152;
$L__BB1_66:
	bar.sync 	0;
	@%p44 bra 	$L__BB1_68;
	st.shared.u32 	[%r9], %r250;
$L__BB1_68:
	bar.sync 	0;
	shr.u64 	%rd199, %rd199, 1;
	shr.u64 	%rd200, %rd200, 1;
	add.s64 	%rd191, %rd191, -1;
	add.s64 	%rd187, %rd187, -1;
	setp.ne.s64 	%p48, %rd187, 0;
	@%p48 bra 	$L__BB1_60;
$L__BB1_69:
	add.s64 	%rd138, %rd184, -2;
	setp.lt.u64 	%p49, %rd138, 3;
	@%p49 bra 	$L__BB1_104;
	cvt.u32.u64 	%r160, %rd4;
	mov.u32 	%r169, _ZZ10psaBKernelPiS_S_mbE3psa;
$L__BB1_71:
	setp.ge.u32 	%p50, %r160, %r8;
	@%p50 bra 	$L__BB1_77;
	add.s64 	%rd139, %rd199, -1;
	add.s64 	%rd140, %rd4, 1;
	and.b64  	%rd57, %rd139, %rd140;
	setp.ne.s64 	%p51, %rd57, 0;
	@%p51 bra 	$L__BB1_74;
	ld.shared.u32 	%r165, [%r9];
	cvt.u32.u64 	%r166, %rd200;
	sub.s32 	%r167, %r160, %r166;
	shl.b32 	%r168, %r167, 2;
	add.s32 	%r170, %r169, %r168;
	ld.shared.u32 	%r171, [%r170];
	add.s32 	%r250, %r171, %r165;
	bra.uni 	$L__BB1_77;
$L__BB1_74:
	setp.ne.s64 	%p52, %rd57, %rd200;
	@%p52 bra 	$L__BB1_76;
	cvt.u32.u64 	%r161, %rd200;
	shl.b32 	%r162, %r161, 2;
	add.s32 	%r163, %r9, %r162;
	ld.shared.u32 	%r250, [%r163];
	bra.uni 	$L__BB1_77;
$L__BB1_76:
	ld.shared.u32 	%r250, [%r9];
$L__BB1_77:
	setp.ge.u32 	%p53, %r160, %r8;
	bar.sync 	0;
	@%p53 bra 	$L__BB1_79;
	st.shared.u32 	[%r9], %r250;
$L__BB1_79:
	setp.ge.u32 	%p54, %r160, %r8;
	bar.sync 	0;
	@%p54 bra 	$L__BB1_85;
	shr.u64 	%rd141, %rd199, 1;
	add.s64 	%rd142, %rd141, -1;
	add.s64 	%rd143, %rd4, 1;
	and.b64  	%rd58, %rd142, %rd143;
	setp.eq.s64 	%p55, %rd58, 0;
	@%p55 bra 	$L__BB1_84;
	shr.u64 	%rd144, %rd200, 1;
	setp.eq.s64 	%p56, %rd58, %rd144;
	@%p56 bra 	$L__BB1_83;
	ld.shared.u32 	%r250, [%r9];
	bra.uni 	$L__BB1_85;
$L__BB1_83:
	cvt.u32.u64 	%r174, %rd200;
	shl.b32 	%r175, %r174, 1;
	and.b32  	%r176, %r175, -4;
	add.s32 	%r177, %r9, %r176;
	ld.shared.u32 	%r250, [%r177];
	bra.uni 	$L__BB1_85;
$L__BB1_84:
	ld.shared.u32 	%r179, [%r9];
	cvt.u32.u64 	%r180, %rd200;
	shr.u32 	%r181, %r180, 1;
	sub.s32 	%r182, %r160, %r181;
	shl.b32 	%r183, %r182, 2;
	add.s32 	%r185, %r169, %r183;
	ld.shared.u32 	%r186, [%r185];
	add.s32 	%r250, %r186, %r179;
$L__BB1_85:
	setp.ge.u32 	%p57, %r160, %r8;
	bar.sync 	0;
	@%p57 bra 	$L__BB1_87;
	st.shared.u32 	[%r9], %r250;
$L__BB1_87:
	setp.ge.u32 	%p58, %r160, %r8;
	bar.sync 	0;
	@%p58 bra 	$L__BB1_93;
	shr.u64 	%rd145, %rd199, 2;
	add.s64 	%rd146, %rd145, -1;
	add.s64 	%rd147, %rd4, 1;
	and.b64  	%rd59, %rd146, %rd147;
	setp.eq.s64 	%p59, %rd59, 0;
	@%p59 bra 	$L__BB1_92;
	shr.u64 	%rd148, %rd200, 2;
	setp.eq.s64 	%p60, %rd59, %rd148;
	@%p60 bra 	$L__BB1_91;
	ld.shared.u32 	%r250, [%r9];
	bra.uni 	$L__BB1_93;
$L__BB1_91:
	cvt.u32.u64 	%r189, %rd200;
	and.b32  	%r190, %r189, -4;
	add.s32 	%r191, %r9, %r190;
	ld.shared.u32 	%r250, [%r191];
	bra.uni 	$L__BB1_93;
$L__BB1_92:
	ld.shared.u32 	%r193, [%r9];
	cvt.u32.u64 	%r194, %rd200;
	shr.u32 	%r195, %r194, 2;
	sub.s32 	%r196, %r160, %r195;
	shl.b32 	%r197, %r196, 2;
	add.s32 	%r199, %r169, %r197;
	ld.shared.u32 	%r200, [%r199];
	add.s32 	%r250, %r200, %r193;
$L__BB1_93:
	setp.ge.u32 	%p61, %r160, %r8;
	bar.sync 	0;
	@%p61 bra 	$L__BB1_95;
	st.shared.u32 	[%r9], %r250;
$L__BB1_95:
	setp.ge.u32 	%p62, %r160, %r8;
	bar.sync 	0;
	@%p62 bra 	$L__BB1_101;
	shr.u64 	%rd149, %rd199, 3;
	add.s64 	%rd150, %rd149, -1;
	add.s64 	%rd151, %rd4, 1;
	and.b64  	%rd60, %rd150, %rd151;
	setp.eq.s64 	%p63, %rd60, 0;
	@%p63 bra 	$L__BB1_100;
	shr.u64 	%rd152, %rd200, 3;
	setp.eq.s64 	%p64, %rd60, %rd152;
	@%p64 bra 	$L__BB1_99;
	ld.shared.u32 	%r250, [%r9];
	bra.uni 	$L__BB1_101;
$L__BB1_99:
	cvt.u32.u64 	%r203, %rd152;
	shl.b32 	%r204, %r203, 2;
	add.s32 	%r205, %r9, %r204;
	ld.shared.u32 	%r250, [%r205];
	bra.uni 	$L__BB1_101;
$L__BB1_100:
	ld.shared.u32 	%r207, [%r9];
	shr.u64 	%rd154, %rd200, 3;
	cvt.u32.u64 	%r208, %rd154;
	sub.s32 	%r209, %r160, %r208;
	shl.b32 	%r210, %r209, 2;
	add.s32 	%r212, %r169, %r210;
	ld.shared.u32 	%r213, [%r212];
	add.s32 	%r250, %r213, %r207;
$L__BB1_101:
	setp.ge.u32 	%p65, %r160, %r8;
	bar.sync 	0;
	@%p65 bra 	$L__BB1_103;
	st.shared.u32 	[%r9], %r250;
$L__BB1_103:
	bar.sync 	0;
	shr.u64 	%rd199, %rd199, 4;
	shr.u64 	%rd200, %rd200, 4;
	add.s64 	%rd191, %rd191, -4;
	setp.gt.u64 	%p66, %rd191, 1;
	@%p66 bra 	$L__BB1_71;
$L__BB1_104:
	setp.le.u64 	%p67, %rd7, %rd4;
	@%p67 bra 	$L__BB1_114;
	ld.param.s8 	%rs4, [_Z10psaBKernelPiS_S_mb_param_4];
	setp.eq.s16 	%p68, %rs4, 0;
	@%p68 bra 	$L__BB1_111;
	setp.ne.s64 	%p69, %rd39, %rd4;
	@%p69 bra 	$L__BB1_108;
	ld.shared.u32 	%r217, [%r9+-4];
	ld.shared.u32 	%r218, [%r9];
	add.s32 	%r219, %r218, %r217;
	ld.global.u32 	%r220, [%rd10];
	add.s32 	%r250, %r219, %r220;
	bra.uni 	$L__BB1_114;
$L__BB1_108:
	and.b64  	%rd155, %rd4, 1;
	setp.eq.b64 	%p70, %rd155, 1;
	@%p70 bra 	$L__BB1_110;
	ld.shared.u32 	%r215, [%r9];
	ld.shared.u32 	%r216, [%r9+4];
	add.s32 	%r250, %r216, %r215;
	bra.uni 	$L__BB1_114;
$L__BB1_110:
	ld.shared.u32 	%r250, [%r9+8];
	bra.uni 	$L__BB1_114;
$L__BB1_111:
	add.s64 	%rd156, %rd199, -1;
	add.s64 	%rd157, %rd4, 1;
	and.b64  	%rd158, %rd156, %rd157;
	setp.ne.s64 	%p71, %rd158, 0;
	@%p71 bra 	$L__BB1_113;
	cvt.u32.u64 	%r224, %rd4;
	ld.shared.u32 	%r225, [%r9];
	cvt.u32.u64 	%r226, %rd200;
	sub.s32 	%r227, %r224, %r226;
	shl.b32 	%r228, %r227, 2;
	mov.u32 	%r229, _ZZ10psaBKernelPiS_S_mbE3psa;
	add.s32 	%r230, %r229, %r228;
	ld.shared.u32 	%r231, [%r230];
	add.s32 	%r250, %r231, %r225;
	bra.uni 	$L__BB1_114;
$L__BB1_113:
	cvt.u32.u64 	%r221, %rd200;
	shl.b32 	%r222, %r221, 2;
	add.s32 	%r223, %r9, %r222;
	ld.shared.u32 	%r250, [%r223];
$L__BB1_114:
	setp.le.u64 	%p72, %rd7, %rd4;
	bar.sync 	0;
	@%p72 bra 	$L__BB1_119;
	ld.param.u64 	%rd169, [_Z10psaBKernelPiS_S_mb_param_0];
	setp.eq.s64 	%p73, %rd6, %rd5;
	cvta.to.global.u64 	%rd161, %rd169;
	mul.wide.u32 	%rd162, %r2, 4;
	add.s64 	%rd163, %rd161, %rd162;
	st.global.u32 	[%rd163], %r250;
	add.s64 	%rd164, %rd7, -1;
	setp.ne.s64 	%p74, %rd164, %rd4;
	or.pred  	%p75, %p74, %p73;
	@%p75 bra 	$L__BB1_119;
	ld.param.s8 	%rs5, [_Z10psaBKernelPiS_S_mb_param_4];
	ld.param.u64 	%rd170, [_Z10psaBKernelPiS_S_mb_param_2];
	cvta.to.global.u64 	%rd66, %rd170;
	setp.eq.s16 	%p76, %rs5, 0;
	@%p76 bra 	$L__BB1_118;
	shl.b64 	%rd165, %rd5, 2;
	add.s64 	%rd166, %rd66, %rd165;
	st.global.u32 	[%rd166], %r250;
	bra.uni 	$L__BB1_119;
$L__BB1_118:
	ld.global.u32 	%r232, [%rd10];
	add.s32 	%r233, %r232, %r250;
	shl.b64 	%rd167, %rd5, 2;
	add.s64 	%rd168, %rd66, %rd167;
	st.global.u32 	[%rd168], %r233;
$L__BB1_119:
	ret;

}
	// .globl	_Z9addKernelPiS_S_b
.visible .entry _Z9addKernelPiS_S_b(
	.param .u64 .ptr .align 1 _Z9addKernelPiS_S_b_param_0,
	.param .u64 .ptr .align 1 _Z9addKernelPiS_S_b_param_1,
	.param .u64 .ptr .align 1 _Z9addKernelPiS_S_b_param_2,
	.param .u8 _Z9addKernelPiS_S_b_param_3
)
{
	.reg .pred 	%p<2>;
	.reg .b32 	%r<10>;
	.reg .b64 	%rd<9>;
	// demoted variable
	.shared .align 4 .u32 _ZZ9addKernelPiS_S_bE6addend;
	ld.param.u64 	%rd1, [_Z9addKernelPiS_S_b_param_0];
	ld.param.u64 	%rd2, [_Z9addKernelPiS_S_b_param_2];
	mov.u32 	%r1, %tid.x;
	mov.u32 	%r2, %ctaid.x;
	setp.ne.s32 	%p1, %r1, 0;
	@%p1 bra 	$L__BB2_2;
	cvta.to.global.u64 	%rd3, %rd2;
	mul.wide.u32 	%rd4, %r2, 4;
	add.s64 	%rd5, %rd3, %rd4;
	ld.global.u32 	%r3, [%rd5];
	st.shared.u32 	[_ZZ9addKernelPiS_S_bE6addend], %r3;
$L__BB2_2:
	cvta.to.global.u64 	%rd6, %rd1;
	bar.sync 	0;
	ld.shared.u32 	%r4, [_ZZ9addKernelPiS_S_bE6addend];
	shl.b32 	%r5, %r2, 10;
	or.b32  	%r6, %r5, %r1;
	add.s32 	%r7, %r6, 1024;
	mul.wide.s32 	%rd7, %r7, 4;
	add.s64 	%rd8, %rd6, %rd7;
	ld.global.u32 	%r8, [%rd8];
	add.s32 	%r9, %r8, %r4;
	st.global.u32 	[%rd8], %r9;
	ret;

}


// ===== COMPILED SASS (sm_100) =====

	.target	sm_100

	.elftype	@"ET_EXEC"


//--------------------- .note.nv.tkinfo           --------------------------
	.section	.note.nv.tkinfo,"",@"SHT_NOTE"
	.sectionflags	@"SHF_NOTE_NV_TKINFO"
	.tkinfo
        /*0018*/ 	.word	0x00000002
        /*0030*/ 	.string	""
        /*0030*/ 	.string	"ptxas"
        /*0030*/ 	.string	"Cuda compilation tools, release 13.0, V13.0.88"
        /*0030*/ 	.string	"Build cuda_13.0.r13.0/compiler.36424714_0"
        /*0030*/ 	.string	"-arch sm_100 -m 64 "



//--------------------- .note.nv.cuinfo           --------------------------
	.section	.note.nv.cuinfo,"",@"SHT_NOTE"
	.sectionflags	@"SHF_NOTE_NV_CUINFO"
        /*0018*/ 	.short	0x0002
        /*001a*/ 	.short	0x0064
        /*001c*/ 	.short	0x0082
	.zero		2


//--------------------- .nv.info                  --------------------------
	.section	.nv.info,"",@"SHT_CUDA_INFO"
	.align	4


	//----- nvinfo : EIATTR_REGCOUNT
	.align		4
        /*0000*/ 	.byte	0x04, 0x2f
        /*0002*/ 	.short	(.L_1 - .L_0)
	.align		4
.L_0:
        /*0004*/ 	.word	index@(_Z11psaHSKernelPiS_S_mb)
        /*0008*/ 	.word	0x00000014


	//----- nvinfo : EIATTR_FRAME_SIZE
	.align		4
.L_1:
        /*000c*/ 	.byte	0x04, 0x11
        /*000e*/ 	.short	(.L_3 - .L_2)
	.align		4
.L_2:
        /*0010*/ 	.word	index@(_Z11psaHSKernelPiS_S_mb)
        /*0014*/ 	.word	0x00000000


	//----- nvinfo : EIATTR_REGCOUNT
	.align		4
.L_3:
        /*0018*/ 	.byte	0x04, 0x2f
        /*001a*/ 	.short	(.L_5 - .L_4)
	.align		4
.L_4:
        /*001c*/ 	.word	index@(_Z10psaBKernelPiS_S_mb)
        /*0020*/ 	.word	0x0000001a


	//----- nvinfo : EIATTR_FRAME_SIZE
	.align		4
.L_5:
        /*0024*/ 	.byte	0x04, 0x11
        /*0026*/ 	.short	(.L_7 - .L_6)
	.align		4
.L_6:
        /*0028*/ 	.word	index@(_Z10psaBKernelPiS_S_mb)
        /*002c*/ 	.word	0x00000000


	//----- nvinfo : EIATTR_REGCOUNT
	.align		4
.L_7:
        /*0030*/ 	.byte	0x04, 0x2f
        /*0032*/ 	.short	(.L_9 - .L_8)
	.align		4
.L_8:
        /*0034*/ 	.word	index@(_Z9addKernelPiS_S_b)
        /*0038*/ 	.word	0x0000000c


	//----- nvinfo : EIATTR_FRAME_SIZE
	.align		4
.L_9:
        /*003c*/ 	.byte	0x04, 0x11
        /*003e*/ 	.short	(.L_11 - .L_10)
	.align		4
.L_10:
        /*0040*/ 	.word	index@(_Z9addKernelPiS_S_b)
        /*0044*/ 	.word	0x00000000


	//----- nvinfo : EIATTR_MIN_STACK_SIZE
	.align		4
.L_11:
        /*0048*/ 	.byte	0x04, 0x12
        /*004a*/ 	.short	(.L_13 - .L_12)
	.align		4
.L_12:
        /*004c*/ 	.word	index@(_Z9addKernelPiS_S_b)
        /*0050*/ 	.word	0x00000000


	//----- nvinfo : EIATTR_MIN_STACK_SIZE
	.align		4
.L_13:
        /*0054*/ 	.byte	0x04, 0x12
        /*0056*/ 	.short	(.L_15 - .L_14)
	.align		4
.L_14:
        /*0058*/ 	.word	index@(_Z10psaBKernelPiS_S_mb)
        /*005c*/ 	.word	0x00000000


	//----- nvinfo : EIATTR_MIN_STACK_SIZE
	.align		4
.L_15:
        /*0060*/ 	.byte	0x04, 0x12
        /*0062*/ 	.short	(.L_17 - .L_16)
	.align		4
.L_16:
        /*0064*/ 	.word	index@(_Z11psaHSKernelPiS_S_mb)
        /*0068*/ 	.word	0x00000000
.L_17:


//--------------------- .nv.compat                --------------------------
	.section	.nv.compat,"",@"SHT_CUDA_COMPAT_INFO"
	.align	4
        /*0000*/ 	.byte	0x02, 0x09, 0x00, 0x00, 0x02, 0x02, 0x01, 0x00, 0x02, 0x05, 0x05, 0x00, 0x03, 0x07, 0x01, 0x01
        /*0010*/ 	.byte	0x02, 0x03, 0x00, 0x00, 0x02, 0x06, 0x01, 0x00, 0x04, 0x0b, 0x08, 0x00, 0x09, 0x00, 0x00, 0x00
        /*0020*/ 	.byte	0x00, 0x00, 0x00, 0x00


//--------------------- .nv.info._Z9addKernelPiS_S_b --------------------------
	.section	.nv.info._Z9addKernelPiS_S_b,"",@"SHT_CUDA_INFO"
	.sectionflags	@""
	.align	4


	//----- nvinfo : EIATTR_CUDA_API_VERSION
	.align		4
        /*0000*/ 	.byte	0x04, 0x37
        /*0002*/ 	.short	(.L_19 - .L_18)
.L_18:
        /*0004*/ 	.word	0x00000082


	//----- nvinfo : EIATTR_KPARAM_INFO
	.align		4
.L_19:
        /*0008*/ 	.byte	0x04, 0x17
        /*000a*/ 	.short	(.L_21 - .L_20)
.L_20:
        /*000c*/ 	.word	0x00000000
        /*0010*/ 	.short	0x0003
        /*0012*/ 	.short	0x0018
        /*0014*/ 	.byte	0x00, 0xf0, 0x05, 0x00


	//----- nvinfo : EIATTR_KPARAM_INFO
	.align		4
.L_21:
        /*0018*/ 	.byte	0x04, 0x17
        /*001a*/ 	.short	(.L_23 - .L_22)
.L_22:
        /*001c*/ 	.word	0x00000000
        /*0020*/ 	.short	0x0002
        /*0022*/ 	.short	0x0010
        /*0024*/ 	.byte	0x00, 0xf5, 0x21, 0x00


	//----- nvinfo : EIATTR_KPARAM_INFO
	.align		4
.L_23:
        /*0028*/ 	.byte	0x04, 0x17
        /*002a*/ 	.short	(.L_25 - .L_24)
.L_24:
        /*002c*/ 	.word	0x00000000
        /*0030*/ 	.short	0x0001
        /*0032*/ 	.short	0x0008
        /*0034*/ 	.byte	0x00, 0xf5, 0x21, 0x00


	//----- nvinfo : EIATTR_KPARAM_INFO
	.align		4
.L_25:
        /*0038*/ 	.byte	0x04, 0x17
        /*003a*/ 	.short	(.L_27 - .L_26)
.L_26:
        /*003c*/ 	.word	0x00000000
        /*0040*/ 	.short	0x0000
        /*0042*/ 	.short	0x0000
        /*0044*/ 	.byte	0x00, 0xf5, 0x21, 0x00


	//----- nvinfo : EIATTR_SPARSE_MMA_MASK
	.align		4
.L_27:
        /*0048*/ 	.byte	0x03, 0x50
        /*004a*/ 	.short	0x0000


	//----- nvinfo : EIATTR_MAXREG_COUNT
	.align		4
        /*004c*/ 	.byte	0x03, 0x1b
        /*004e*/ 	.short	0x00ff


	//----- nvinfo : EIATTR_NUM_BARRIERS
	.align		4
        /*0050*/ 	.byte	0x02, 0x4c
        /*0052*/ 	.byte	0x01
	.zero		1


	//----- nvinfo : EIATTR_MERCURY_ISA_VERSION
	.align		4
        /*0054*/ 	.byte	0x03, 0x5f
        /*0056*/ 	.short	0x0101


	//----- nvinfo : EIATTR_VRC_CTA_INIT_COUNT
	.align		4
        /*0058*/ 	.byte	0x02, 0x4a
	.zero		1
	.zero		1


	//----- nvinfo : EIATTR_EXIT_INSTR_OFFSETS
	.align		4
        /*005c*/ 	.byte	0x04, 0x1c
        /*005e*/ 	.short	(.L_29 - .L_28)


	//   ....[0]....
.L_28:
        /*0060*/ 	.word	0x00000160


	//----- nvinfo : EIATTR_CBANK_PARAM_SIZE
	.align		4
.L_29:
        /*0064*/ 	.byte	0x03, 0x19
        /*0066*/ 	.short	0x0019


	//----- nvinfo : EIATTR_PARAM_CBANK
	.align		4
        /*0068*/ 	.byte	0x04, 0x0a
        /*006a*/ 	.short	(.L_31 - .L_30)
	.align		4
.L_30:
        /*006c*/ 	.word	index@(.nv.constant0._Z9addKernelPiS_S_b)
        /*0070*/ 	.short	0x0380
        /*0072*/ 	.short	0x0019


	//----- nvinfo : EIATTR_SW_WAR
	.align		4
.L_31:
        /*0074*/ 	.byte	0x04, 0x36
        /*0076*/ 	.short	(.L_33 - .L_32)
.L_32:
        /*0078*/ 	.word	0x00000008
.L_33:


//--------------------- .nv.info._Z10psaBKernelPiS_S_mb --------------------------
	.section	.nv.info._Z10psaBKernelPiS_S_mb,"",@"SHT_CUDA_INFO"
	.sectionflags	@""
	.align	4


	//----- nvinfo : EIATTR_CUDA_API_VERSION
	.align		4
        /*0000*/ 	.byte	0x04, 0x37
        /*0002*/ 	.short	(.L_35 - .L_34)
.L_34:
        /*0004*/ 	.word	0x00000082


	//----- nvinfo : EIATTR_KPARAM_INFO
	.align		4
.L_35:
        /*0008*/ 	.byte	0x04, 0x17
        /*000a*/ 	.short	(.L_37 - .L_36)
.L_36:
        /*000c*/ 	.word	0x00000000
        /*0010*/ 	.short	0x0004
        /*0012*/ 	.short	0x0020
        /*0014*/ 	.byte	0x00, 0xf0, 0x05, 0x00


	//----- nvinfo : EIATTR_KPARAM_INFO
	.align		4
.L_37:
        /*0018*/ 	.byte	0x04, 0x17
        /*001a*/ 	.short	(.L_39 - .L_38)
.L_38:
        /*001c*/ 	.word	0x00000000
        /*0020*/ 	.short	0x0003
        /*0022*/ 	.short	0x0018
        /*0024*/ 	.byte	0x00, 0xf0, 0x21, 0x00


	//----- nvinfo : EIATTR_KPARAM_INFO
	.align		4
.L_39:
        /*0028*/ 	.byte	0x04, 0x17
        /*002a*/ 	.short	(.L_41 - .L_40)
.L_40:
        /*002c*/ 	.word	0x00000000
        /*0030*/ 	.short	0x0002
        /*0032*/ 	.short	0x0010
        /*0034*/ 	.byte	0x00, 0xf5, 0x21, 0x00


	//----- nvinfo : EIATTR_KPARAM_INFO
	.align		4
.L_41:
        /*0038*/ 	.byte	0x04, 0x17
        /*003a*/ 	.short	(.L_43 - .L_42)
.L_42:
        /*003c*/ 	.word	0x00000000
        /*0040*/ 	.short	0x0001
        /*0042*/ 	.short	0x0008
        /*0044*/ 	.byte	0x00, 0xf5, 0x21, 0x00


	//----- nvinfo : EIATTR_KPARAM_INFO
	.align		4
.L_43:
        /*0048*/ 	.byte	0x04, 0x17
        /*004a*/ 	.short	(.L_45 - .L_44)
.L_44:
        /*004c*/ 	.word	0x00000000
        /*0050*/ 	.short	0x0000
        /*0052*/ 	.short	0x0000
        /*0054*/ 	.byte	0x00, 0xf5, 0x21, 0x00


	//----- nvinfo : EIATTR_SPARSE_MMA_MASK
	.align		4
.L_45:
        /*0058*/ 	.byte	0x03, 0x50
        /*005a*/ 	.short	0x0000


	//----- nvinfo : EIATTR_MAXREG_COUNT
	.align		4
        /*005c*/ 	.byte	0x03, 0x1b
        /*005e*/ 	.short	0x00ff


	//----- nvinfo : EIATTR_NUM_BARRIERS
	.align		4
        /*0060*/ 	.byte	0x02, 0x4c
        /*0062*/ 	.byte	0x01
	.zero		1


	//----- nvinfo : EIATTR_MERCURY_ISA_VERSION
	.align		4
        /*0064*/ 	.byte	0x03, 0x5f
        /*0066*/ 	.short	0x0101


	//----- nvinfo : EIATTR_VRC_CTA_INIT_COUNT
	.align		4
        /*0068*/ 	.byte	0x02, 0x4a
	.zero		1
	.zero		1


	//----- nvinfo : EIATTR_EXIT_INSTR_OFFSETS
	.align		4
        /*006c*/ 	.byte	0x04, 0x1c
        /*006e*/ 	.short	(.L_47 - .L_46)


	//   ....[0]....
.L_46:
        /*0070*/ 	.word	0x000003f0


	//   ....[1]....
        /*0074*/ 	.word	0x00000430


	//   ....[2]....
        /*0078*/ 	.word	0x00000470


	//   ....[3]....
        /*007c*/ 	.word	0x000004b0


	//   ....[4]....
        /*0080*/ 	.word	0x00001f00


	//   ....[5]....
        /*0084*/ 	.word	0x00001fa0


	//   ....[6]....
        /*0088*/ 	.word	0x00002020


	//   ....[7]....
        /*008c*/ 	.word	0x00002090


	//   ....[8]....
        /*0090*/ 	.word	0x000022e0


	//   ....[9]....
        /*0094*/ 	.word	0x00002320


	//----- nvinfo : EIATTR_CRS_STACK_SIZE
	.align		4
.L_47:
        /*0098*/ 	.byte	0x04, 0x1e
        /*009a*/ 	.short	(.L_49 - .L_48)
.L_48:
        /*009c*/ 	.word	0x00000000


	//----- nvinfo : EIATTR_CBANK_PARAM_SIZE
	.align		4
.L_49:
        /*00a0*/ 	.byte	0x03, 0x19
        /*00a2*/ 	.short	0x0021


	//----- nvinfo : EIATTR_PARAM_CBANK
	.align		4
        /*00a4*/ 	.byte	0x04, 0x0a
        /*00a6*/ 	.short	(.L_51 - .L_50)
	.align		4
.L_50:
        /*00a8*/ 	.word	index@(.nv.constant0._Z10psaBKernelPiS_S_mb)
        /*00ac*/ 	.short	0x0380
        /*00ae*/ 	.short	0x0021


	//----- nvinfo : EIATTR_SW_WAR
	.align		4
.L_51:
        /*00b0*/ 	.byte	0x04, 0x36
        /*00b2*/ 	.short	(.L_53 - .L_52)
.L_52:
        /*00b4*/ 	.word	0x00000008
.L_53:


//--------------------- .nv.info._Z11psaHSKernelPiS_S_mb --------------------------
	.section	.nv.info._Z11psaHSKernelPiS_S_mb,"",@"SHT_CUDA_INFO"
	.sectionflags	@""
	.align	4


	//----- nvinfo : EIATTR_CUDA_API_VERSION
	.align		4
        /*0000*/ 	.byte	0x04, 0x37
        /*0002*/ 	.short	(.L_55 - .L_54)
.L_54:
        /*0004*/ 	.word	0x00000082


	//----- nvinfo : EIATTR_KPARAM_INFO
	.align		4
.L_55:
        /*0008*/ 	.byte	0x04, 0x17
        /*000a*/ 	.short	(.L_57 - .L_56)
.L_56:
        /*000c*/ 	.word	0x00000000
        /*0010*/ 	.short	0x0004
        /*0012*/ 	.short	0x0020
        /*0014*/ 	.byte	0x00, 0xf0, 0x05, 0x00


	//----- nvinfo : EIATTR_KPARAM_INFO
	.align		4
.L_57:
        /*0018*/ 	.byte	0x04, 0x17
        /*001a*/ 	.short	(.L_59 - .L_58)
.L_58:
        /*001c*/ 	.word	0x00000000
        /*0020*/ 	.short	0x0003
        /*0022*/ 	.short	0x0018
        /*0024*/ 	.byte	0x00, 0xf0, 0x21, 0x00


	//----- nvinfo : EIATTR_KPARAM_INFO
	.align		4
.L_59:
        /*0028*/ 	.byte	0x04, 0x17
        /*002a*/ 	.short	(.L_61 - .L_60)
.L_60:
        /*002c*/ 	.word	0x00000000
        /*0030*/ 	.short	0x0002
        /*0032*/ 	.short	0x0010
        /*0034*/ 	.byte	0x00, 0xf5, 0x21, 0x00


	//----- nvinfo : EIATTR_KPARAM_INFO
	.align		4
.L_61:
        /*0038*/ 	.byte	0x04, 0x17
        /*003a*/ 	.short	(.L_63 - .L_62)
.L_62:
        /*003c*/ 	.word	0x00000000
        /*0040*/ 	.short	0x0001
        /*0042*/ 	.short	0x0008
        /*0044*/ 	.byte	0x00, 0xf5, 0x21, 0x00


	//----- nvinfo : EIATTR_KPARAM_INFO
	.align		4
.L_63:
        /*0048*/ 	.byte	0x04, 0x17
        /*004a*/ 	.short	(.L_65 - .L_64)
.L_64:
        /*004c*/ 	.word	0x00000000
        /*0050*/ 	.short	0x0000
        /*0052*/ 	.short	0x0000
        /*0054*/ 	.byte	0x00, 0xf5, 0x21, 0x00


	//----- nvinfo : EIATTR_SPARSE_MMA_MASK
	.align		4
.L_65:
        /*0058*/ 	.byte	0x03, 0x50
        /*005a*/ 	.short	0x0000


	//----- nvinfo : EIATTR_MAXREG_COUNT
	.align		4
        /*005c*/ 	.byte	0x03, 0x1b
        /*005e*/ 	.short	0x00ff


	//----- nvinfo : EIATTR_NUM_BARRIERS
	.align		4
        /*0060*/ 	.byte	0x02, 0x4c
        /*0062*/ 	.byte	0x01
	.zero		1


	//----- nvinfo : EIATTR_MERCURY_ISA_VERSION
	.align		4
        /*0064*/ 	.byte	0x03, 0x5f
        /*0066*/ 	.short	0x0101


	//----- nvinfo : EIATTR_VRC_CTA_INIT_COUNT
	.align		4
        /*0068*/ 	.byte	0x02, 0x4a
	.zero		1
	.zero		1


	//----- nvinfo : EIATTR_EXIT_INSTR_OFFSETS
	.align		4
        /*006c*/ 	.byte	0x04, 0x1c
        /*006e*/ 	.short	(.L_67 - .L_66)


	//   ....[0]....
.L_66:
        /*0070*/ 	.word	0x000003d0


	//   ....[1]....
        /*0074*/ 	.word	0x00000410


	//   ....[2]....
        /*0078*/ 	.word	0x00000450


	//   ....[3]....
        /*007c*/ 	.word	0x00000490


	//   ....[4]....
        /*0080*/ 	.word	0x00000de0


	//   ....[5]....
        /*0084*/ 	.word	0x00001040


	//   ....[6]....
        /*0088*/ 	.word	0x00001090


	//   ....[7]....
        /*008c*/ 	.word	0x00001110


	//   ....[8]....
        /*0090*/ 	.word	0x00001360


	//   ....[9]....
        /*0094*/ 	.word	0x000013a0


	//----- nvinfo : EIATTR_CRS_STACK_SIZE
	.align		4
.L_67:
        /*0098*/ 	.byte	0x04, 0x1e
        /*009a*/ 	.short	(.L_69 - .L_68)
.L_68:
        /*009c*/ 	.word	0x00000000


	//----- nvinfo : EIATTR_CBANK_PARAM_SIZE
	.align		4
.L_69:
        /*00a0*/ 	.byte	0x03, 0x19
        /*00a2*/ 	.short	0x0021


	//----- nvinfo : EIATTR_PARAM_CBANK
	.align		4
        /*00a4*/ 	.byte	0x04, 0x0a
        /*00a6*/ 	.short	(.L_71 - .L_70)
	.align		4
.L_70:
        /*00a8*/ 	.word	index@(.nv.constant0._Z11psaHSKernelPiS_S_mb)
        /*00ac*/ 	.short	0x0380
        /*00ae*/ 	.short	0x0021


	//----- nvinfo : EIATTR_SW_WAR
	.align		4
.L_71:
        /*00b0*/ 	.byte	0x04, 0x36
        /*00b2*/ 	.short	(.L_73 - .L_72)
.L_72:
        /*00b4*/ 	.word	0x00000008
.L_73:


//--------------------- .nv.callgraph             --------------------------
	.section	.nv.callgraph,"",@"SHT_CUDA_CALLGRAPH"
	.align	4
	.sectionentsize	8
	.align		4
        /*0000*/ 	.word	0x00000000
	.align		4
        /*0004*/ 	.word	0xffffffff
	.align		4
        /*0008*/ 	.word	0x00000000
	.align		4
        /*000c*/ 	.word	0xfffffffe
	.align		4
        /*0010*/ 	.word	0x00000000
	.align		4
        /*0014*/ 	.word	0xfffffffd
	.align		4
        /*0018*/ 	.word	0x00000000
	.align		4
        /*001c*/ 	.word	0xfffffffc


//--------------------- .text._Z9addKernelPiS_S_b --------------------------
	.section	.text._Z9addKernelPiS_S_b,"ax",@progbits
	.align	128
        .global         _Z9addKernelPiS_S_b
        .type           _Z9addKernelPiS_S_b,@function
        .size           _Z9addKernelPiS_S_b,(.L_x_74 - _Z9addKernelPiS_S_b)
        .other          _Z9addKernelPiS_S_b,@"STO_CUDA_ENTRY STV_DEFAULT"
_Z9addKernelPiS_S_b:
.text._Z9addKernelPiS_S_b:
[----:B------:R-:W-:Y:S01]  /*0000*/  LDC R1, c[0x0][0x37c] ;  /* 0x0000df00ff017b82 */ /* 0x000fe20000000800 */
[----:B------:R-:W0:Y:S01]  /*0010*/  S2R R7, SR_TID.X ;  /* 0x0000000000077919 */ /* 0x000e220000002100 */
[----:B------:R-:W1:Y:S01]  /*0020*/  LDCU.64 UR6, c[0x0][0x358] ;  /* 0x00006b00ff0677ac */ /* 0x000e620008000a00 */
[----:B------:R-:W2:Y:S05]  /*0030*/  S2R R9, SR_CTAID.X ;  /* 0x0000000000097919 */ /* 0x000eaa0000002500 */
[----:B------:R-:W3:Y:S08]  /*0040*/  S2UR UR5, SR_CgaCtaId ;  /* 0x00000000000579c3 */ /* 0x000ef00000008800 */
[----:B------:R-:W4:Y:S01]  /*0050*/  LDC.64 R4, c[0x0][0x380] ;  /* 0x0000e000ff047b82 */ /* 0x000f220000000a00 */
[----:B0-----:R-:W-:-:S13]  /*0060*/  ISETP.NE.AND P0, PT, R7, RZ, PT ;  /* 0x000000ff0700720c */ /* 0x001fda0003f05270 */
[----:B------:R-:W2:Y:S02]  /*0070*/  @!P0 LDC.64 R2, c[0x0][0x390] ;  /* 0x0000e400ff028b82 */ /* 0x000ea40000000a00 */
[----:B--2---:R-:W-:-:S06]  /*0080*/  @!P0 IMAD.WIDE.U32 R2, R9, 0x4, R2 ;  /* 0x0000000409028825 */ /* 0x004fcc00078e0002 */
[----:B-1----:R-:W2:Y:S01]  /*0090*/  @!P0 LDG.E R2, desc[UR6][R2.64] ;  /* 0x0000000602028981 */ /* 0x002ea2000c1e1900 */
[----:B------:R-:W-:Y:S01]  /*00a0*/  UMOV UR4, 0x400 ;  /* 0x0000040000047882 */ /* 0x000fe20000000000 */
[----:B------:R-:W-:Y:S01]  /*00b0*/  SHF.L.U32 R0, R9, 0xa, RZ ;  /* 0x0000000a09007819 */ /* 0x000fe200000006ff */
[----:B---3--:R-:W-:-:S03]  /*00c0*/  ULEA UR4, UR5, UR4, 0x18 ;  /* 0x0000000405047291 */ /* 0x008fc6000f8ec0ff */
[----:B------:R-:W-:-:S04]  /*00d0*/  LOP3.LUT R0, R0, R7, RZ, 0xfc, !PT ;  /* 0x0000000700007212 */ /* 0x000fc800078efcff */
[----:B------:R-:W-:-:S05]  /*00e0*/  IADD3 R7, PT, PT, R0, 0x400, RZ ;  /* 0x0000040000077810 */ /* 0x000fca0007ffe0ff */
[----:B----4-:R-:W-:Y:S01]  /*00f0*/  IMAD.WIDE R4, R7, 0x4, R4 ;  /* 0x0000000407047825 */ /* 0x010fe200078e0204 */
[----:B--2---:R-:W-:Y:S01]  /*0100*/  @!P0 STS [UR4], R2 ;  /* 0x00000002ff008988 */ /* 0x004fe20008000804 */
[----:B------:R-:W-:Y:S06]  /*0110*/  BAR.SYNC.DEFER_BLOCKING 0x0 ;  /* 0x0000000000007b1d */ /* 0x000fec0000010000 */
[----:B------:R-:W2:Y:S04]  /*0120*/  LDG.E R3, desc[UR6][R4.64] ;  /* 0x0000000604037981 */ /* 0x000ea8000c1e1900 */
[----:B------:R-:W2:Y:S02]  /*0130*/  LDS R0, [UR4] ;  /* 0x00000004ff007984 */ /* 0x000ea40008000800 */
[----:B--2---:R-:W-:-:S05]  /*0140*/  IADD3 R3, PT, PT, R0, R3, RZ ;  /* 0x0000000300037210 */ /* 0x004fca0007ffe0ff */
[----:B------:R-:W-:Y:S01]  /*0150*/  STG.E desc[UR6][R4.64], R3 ;  /* 0x0000000304007986 */ /* 0x000fe2000c101906 */
[----:B------:R-:W-:Y:S05]  /*0160*/  EXIT ;  /* 0x000000000000794d */ /* 0x000fea0003800000 */
.L_x_0:
[----:B------:R-:W-:-:S00]  /*0170*/  BRA `(.L_x_0) ;  /* 0xfffffffc00fc7947 */ /* 0x000fc0000383ffff */
[----:B------:R-:W-:-:S00]  /*0180*/  NOP ;  /* 0x0000000000007918 */ /* 0x000fc00000000000 */
[----:B------:R-:W-:-:S00]  /*0190*/  NOP ;  /* 0x0000000000007918 */ /* 0x000fc00000000000 */
[----:B------:R-:W-:-:S00]  /*01a0*/  NOP ;  /* 0x0000000000007918 */ /* 0x000fc00000000000 */
[----:B------:R-:W-:-:S00]  /*01b0*/  NOP ;  /* 0x0000000000007918 */ /* 0x000fc00000000000 */
[----:B------:R-:W-:-:S00]  /*01c0*/  NOP ;  /* 0x0000000000007918 */ /* 0x000fc00000000000 */
[----:B------:R-:W-:-:S00]  /*01d0*/  NOP ;  /* 0x0000000000007918 */ /* 0x000fc00000000000 */
[----:B------:R-:W-:-:S00]  /*01e0*/  NOP ;  /* 0x0000000000007918 */ /* 0x000fc00000000000 */
[----:B------:R-:W-:-:S00]  /*01f0*/  NOP ;  /* 0x0000000000007918 */ /* 0x000fc00000000000 */
.L_x_74:


//--------------------- .text._Z10psaBKernelPiS_S_mb --------------------------
	.section	.text._Z10psaBKernelPiS_S_mb,"ax",@progbits
	.align	128
        .global         _Z10psaBKernelPiS_S_mb
        .type           _Z10psaBKernelPiS_S_mb,@function
        .size           _Z10psaBKernelPiS_S_mb,(.L_x_75 - _Z10psaBKernelPiS_S_mb)
        .other          _Z10psaBKernelPiS_S_mb,@"STO_CUDA_ENTRY STV_DEFAULT"
_Z10psaBKernelPiS_S_mb:
.text._Z10psaBKernelPiS_S_mb:
[----:B------:R-:W-:Y:S08]  /*0000*/  LDC R1, c[0x0][0x37c] ;  /* 0x0000df00ff017b82 */ /* 0x000ff00000000800 */
[----:B------:R-:W0:Y:S01]  /*0010*/  LDC.64 R2, c[0x0][0x398] ;  /* 0x0000e600ff027b82 */ /* 0x000e220000000a00 */
[----:B------:R-:W1:Y:S01]  /*0020*/  S2R R6, SR_CTAID.X ;  /* 0x0000000000067919 */ /* 0x000e620000002500 */
[----:B------:R-:W-:Y:S01]  /*0030*/  IMAD.MOV.U32 R11, RZ, RZ, 0x3dc6b27f ;  /* 0x3dc6b27fff0b7424 */ /* 0x000fe200078e00ff */
[----:B------:R-:W2:Y:S01]  /*0040*/  LDCU.64 UR12, c[0x0][0x358] ;  /* 0x00006b00ff0c77ac */ /* 0x000ea20008000a00 */
[----:B------:R-:W-:Y:S01]  /*0050*/  IMAD.MOV.U32 R13, RZ, RZ, 0x7f800000 ;  /* 0x7f800000ff0d7424 */ /* 0x000fe200078e00ff */
[----:B0-----:R-:W-:-:S02]  /*0060*/  IADD3 R9, P0, PT, R2, 0x3ff, RZ ;  /* 0x000003ff02097810 */ /* 0x001fc40007f1e0ff */
[----:B------:R-:W-:-:S03]  /*0070*/  LOP3.LUT R2, R2, 0x3ff, RZ, 0xc0, !PT ;  /* 0x000003ff02027812 */ /* 0x000fc600078ec0ff */
[----:B------:R-:W-:Y:S01]  /*0080*/  IMAD.X R0, RZ, RZ, R3, P0 ;  /* 0x000000ffff007224 */ /* 0x000fe200000e0603 */
[----:B------:R-:W-:Y:S01]  /*0090*/  ISETP.NE.U32.AND P1, PT, R2, RZ, PT ;  /* 0x000000ff0200720c */ /* 0x000fe20003f25070 */
[----:B------:R-:W-:-:S03]  /*00a0*/  IMAD.MOV.U32 R3, RZ, RZ, RZ ;  /* 0x000000ffff037224 */ /* 0x000fc600078e00ff */
[----:B------:R-:W-:Y:S02]  /*00b0*/  SHF.R.U64 R9, R9, 0xa, R0 ;  /* 0x0000000a09097819 */ /* 0x000fe40000001200 */
[----:B------:R-:W-:Y:S02]  /*00c0*/  ISETP.NE.AND.EX P1, PT, RZ, RZ, PT, P1 ;  /* 0x000000ffff00720c */ /* 0x000fe40003f25310 */
[----:B------:R-:W-:-:S04]  /*00d0*/  IADD3 R9, P0, PT, R9, -0x1, RZ ;  /* 0xffffffff09097810 */ /* 0x000fc80007f1e0ff */
[----:B------:R-:W-:Y:S02]  /*00e0*/  LEA.HI.X R7, R0, 0xffffffff, RZ, 0x16, P0 ;  /* 0xffffffff00077811 */ /* 0x000fe400000fb4ff */
[----:B-1----:R-:W-:-:S04]  /*00f0*/  ISETP.NE.U32.AND P0, PT, R9, R6, PT ;  /* 0x000000060900720c */ /* 0x002fc80003f05070 */
[----:B------:R-:W-:-:S04]  /*0100*/  ISETP.NE.AND.EX P0, PT, R7, RZ, PT, P0 ;  /* 0x000000ff0700720c */ /* 0x000fc80003f05300 */
[----:B------:R-:W-:-:S04]  /*0110*/  SEL R2, R2, 0x400, !P0 ;  /* 0x0000040002027807 */ /* 0x000fc80004000000 */
[----:B------:R-:W-:-:S04]  /*0120*/  SEL R2, R2, 0x400, P1 ;  /* 0x0000040002027807 */ /* 0x000fc80000800000 */
[----:B------:R-:W0:Y:S02]  /*0130*/  I2F.U64 R4, R2 ;  /* 0x0000000200047312 */ /* 0x000e240000301000 */
[C---:B0-----:R-:W-:Y:S01]  /*0140*/  VIADD R0, R4.reuse, 0xc0cafb0d ;  /* 0xc0cafb0d04007836 */ /* 0x041fe20000000000 */
[----:B------:R-:W-:-:S04]  /*0150*/  ISETP.GT.U32.AND P1, PT, R4, 0x7f7fffff, PT ;  /* 0x7f7fffff0400780c */ /* 0x000fc80003f24070 */
[----:B------:R-:W-:-:S05]  /*0160*/  LOP3.LUT R5, R0, 0xff800000, RZ, 0xc0, !PT ;  /* 0xff80000000057812 */ /* 0x000fca00078ec0ff */
[----:B------:R-:W-:-:S04]  /*0170*/  IMAD.IADD R0, R4, 0x1, -R5 ;  /* 0x0000000104007824 */ /* 0x000fc800078e0a05 */
[----:B------:R-:W-:Y:S01]  /*0180*/  FADD R8, R0, -1 ;  /* 0xbf80000000087421 */ /* 0x000fe20000000000 */
[----:B------:R-:W-:-:S03]  /*0190*/  I2FP.F32.S32 R0, R5 ;  /* 0x0000000500007245 */ /* 0x000fc60000201400 */
[----:B------:R-:W-:Y:S02]  /*01a0*/  FFMA R11, R8, R11, -0.16845393180847167969 ;  /* 0xbe2c7f30080b7423 */ /* 0x000fe4000000000b */
[----:B------:R-:W-:Y:S02]  /*01b0*/  FFMA R0, R0, 1.1920928955078125e-07, RZ ;  /* 0x3400000000007823 */ /* 0x000fe400000000ff */
[----:B------:R-:W-:-:S04]  /*01c0*/  FFMA R11, R8, R11, 0.1716887056827545166 ;  /* 0x3e2fcf2a080b7423 */ /* 0x000fc8000000000b */
[----:B------:R-:W-:-:S04]  /*01d0*/  FFMA R11, R8, R11, -0.17900948226451873779 ;  /* 0xbe374e43080b7423 */ /* 0x000fc8000000000b */
[----:B------:R-:W-:-:S04]  /*01e0*/  FFMA R11, R8, R11, 0.20512372255325317383 ;  /* 0x3e520bf4080b7423 */ /* 0x000fc8000000000b */
[----:B------:R-:W-:-:S04]  /*01f0*/  FFMA R11, R8, R11, -0.24046532809734344482 ;  /* 0xbe763c8b080b7423 */ /* 0x000fc8000000000b */
[----:B------:R-:W-:-:S04]  /*0200*/  FFMA R11, R8, R11, 0.28857114911079406738 ;  /* 0x3e93bf99080b7423 */ /* 0x000fc8000000000b */
[----:B------:R-:W-:-:S04]  /*0210*/  FFMA R11, R8, R11, -0.36067417263984680176 ;  /* 0xbeb8aa49080b7423 */ /* 0x000fc8000000000b */
[----:B------:R-:W-:-:S04]  /*0220*/  FFMA R11, R8, R11, 0.48089820146560668945 ;  /* 0x3ef6384a080b7423 */ /* 0x000fc8000000000b */
[----:B------:R-:W-:-:S04]  /*0230*/  FFMA R11, R8, R11, -0.72134751081466674805 ;  /* 0xbf38aa3b080b7423 */ /* 0x000fc8000000000b */
[----:B------:R-:W-:-:S04]  /*0240*/  FMUL R11, R8, R11 ;  /* 0x0000000b080b7220 */ /* 0x000fc80000400000 */
[----:B------:R-:W-:-:S04]  /*0250*/  FMUL R11, R8, R11 ;  /* 0x0000000b080b7220 */ /* 0x000fc80000400000 */
[----:B------:R-:W-:-:S04]  /*0260*/  FFMA R11, R8, 1.4426950216293334961, R11 ;  /* 0x3fb8aa3b080b7823 */ /* 0x000fc8000000000b */
[----:B------:R-:W-:Y:S01]  /*0270*/  FADD R5, R0, R11 ;  /* 0x0000000b00057221 */ /* 0x000fe20000000000 */
[----:B------:R-:W-:Y:S01]  /*0280*/  @P1 FFMA R5, R4, R13, +INF ;  /* 0x7f80000004051423 */ /* 0x000fe2000000000d */
[----:B------:R-:W0:Y:S01]  /*0290*/  S2R R11, SR_TID.X ;  /* 0x00000000000b7919 */ /* 0x000e220000002100 */
[----:B------:R-:W-:-:S04]  /*02a0*/  IMAD.SHL.U32 R13, R6, 0x400, RZ ;  /* 0x00000400060d7824 */ /* 0x000fc800078e00ff */
[----:B------:R-:W1:Y:S02]  /*02b0*/  F2I.U64.CEIL R4, R5 ;  /* 0x0000000500047311 */ /* 0x000e640000209800 */
[----:B-1----:R-:W-:-:S04]  /*02c0*/  ISETP.NE.U32.AND P1, PT, R4, 0x1, PT ;  /* 0x000000010400780c */ /* 0x002fc80003f25070 */
[----:B------:R-:W-:Y:S02]  /*02d0*/  ISETP.NE.AND.EX P1, PT, R5, RZ, PT, P1 ;  /* 0x000000ff0500720c */ /* 0x000fe40003f25310 */
[----:B0-----:R-:W-:-:S11]  /*02e0*/  LOP3.LUT R0, R13, R11, RZ, 0xfc, !PT ;  /* 0x0000000b0d007212 */ /* 0x001fd600078efcff */
[----:B--2---:R-:W-:Y:S05]  /*02f0*/  @!P1 BRA `(.L_x_1) ;  /* 0x0000001c00689947 */ /* 0x004fea0003800000 */
[----:B------:R-:W-:Y:S01]  /*0300*/  ISETP.NE.U32.AND P1, PT, R4, RZ, PT ;  /* 0x000000ff0400720c */ /* 0x000fe20003f25070 */
[----:B------:R-:W-:-:S03]  /*0310*/  IMAD.MOV.U32 R13, RZ, RZ, 0x1 ;  /* 0x00000001ff0d7424 */ /* 0x000fc600078e00ff */
[----:B------:R-:W-:Y:S02]  /*0320*/  ISETP.NE.AND.EX P1, PT, R5, RZ, PT, P1 ;  /* 0x000000ff0500720c */ /* 0x000fe40003f25310 */
[----:B------:R-:W-:-:S11]  /*0330*/  SHF.L.U32 R8, R13, R4, RZ ;  /* 0x000000040d087219 */ /* 0x000fd600000006ff */
[----:B------:R-:W-:Y:S05]  /*0340*/  @P1 BRA `(.L_x_2) ;  /* 0x00000000005c1947 */ /* 0x000fea0003800000 */
[----:B------:R-:W0:Y:S01]  /*0350*/  LDC.64 R2, c[0x0][0x388] ;  /* 0x0000e200ff027b82 */ /* 0x000e220000000a00 */
[----:B------:R-:W1:Y:S01]  /*0360*/  LDCU.U8 UR4, c[0x0][0x3a0] ;  /* 0x00007400ff0477ac */ /* 0x000e620008000000 */
[----:B0-----:R-:W-:-:S05]  /*0370*/  IMAD.WIDE.U32 R2, R0, 0x4, R2 ;  /* 0x0000000400027825 */ /* 0x001fca00078e0002 */
[----:B------:R0:W5:Y:S01]  /*0380*/  LDG.E R5, desc[UR12][R2.64] ;  /* 0x0000000c02057981 */ /* 0x000162000c1e1900 */
[----:B-1----:R-:W-:-:S04]  /*0390*/  UPRMT UR4, UR4, 0x8880, URZ ;  /* 0x0000888004047896 */ /* 0x002fc800080000ff */
[----:B------:R-:W-:-:S09]  /*03a0*/  UISETP.NE.AND UP0, UPT, UR4, URZ, UPT ;  /* 0x000000ff0400728c */ /* 0x000fd2000bf05270 */
[----:B0-----:R-:W-:Y:S05]  /*03b0*/  BRA.U !UP0, `(.L_x_3) ;  /* 0x0000000108207547 */ /* 0x001fea000b800000 */
[----:B------:R-:W0:Y:S02]  /*03c0*/  LDC.64 R2, c[0x0][0x380] ;  /* 0x0000e000ff027b82 */ /* 0x000e240000000a00 */
[----:B0-----:R-:W-:-:S05]  /*03d0*/  IMAD.WIDE.U32 R2, R0, 0x4, R2 ;  /* 0x0000000400027825 */ /* 0x001fca00078e0002 */
[----:B-----5:R0:W-:Y:S01]  /*03e0*/  STG.E desc[UR12][R2.64], R5 ;  /* 0x0000000502007986 */ /* 0x0201e2000c10190c */
[----:B------:R-:W-:Y:S05]  /*03f0*/  @!P0 EXIT ;  /* 0x000000000000894d */ /* 0x000fea0003800000 */
[----:B0-----:R-:W0:Y:S02]  /*0400*/  LDC.64 R2, c[0x0][0x390] ;  /* 0x0000e400ff027b82 */ /* 0x001e240000000a00 */
[----:B0-----:R-:W-:-:S05]  /*0410*/  IMAD.WIDE.U32 R2, R0, 0x4, R2 ;  /* 0x0000000400027825 */ /* 0x001fca00078e0002 */
[----:B------:R-:W-:Y:S01]  /*0420*/  STG.E desc[UR12][R2.64], R5 ;  /* 0x0000000502007986 */ /* 0x000fe2000c10190c */
[----:B------:R-:W-:Y:S05]  /*0430*/  EXIT ;  /* 0x000000000000794d */ /* 0x000fea0003800000 */
.L_x_3:
[----:B------:R-:W0:Y:S02]  /*0440*/  LDC.64 R2, c[0x0][0x380] ;  /* 0x0000e000ff027b82 */ /* 0x000e240000000a00 */
[----:B0-----:R-:W-:-:S05]  /*0450*/  IMAD.WIDE.U32 R2, R0, 0x4, R2 ;  /* 0x0000000400027825 */ /* 0x001fca00078e0002 */
[----:B------:R0:W-:Y:S01]  /*0460*/  STG.E desc[UR12][R2.64], RZ ;  /* 0x000000ff02007986 */ /* 0x0001e2000c10190c */
[----:B------:R-:W-:Y:S05]  /*0470*/  @!P0 EXIT ;  /* 0x000000000000894d */ /* 0x000fea0003800000 */
[----:B0-----:R-:W0:Y:S02]  /*0480*/  LDC.64 R2, c[0x0][0x390] ;  /* 0x0000e400ff027b82 */ /* 0x001e240000000a00 */
[----:B0-----:R-:W-:-:S05]  /*0490*/  IMAD.WIDE.U32 R2, R0, 0x4, R2 ;  /* 0x0000000400027825 */ /* 0x001fca00078e0002 */
[----:B-----5:R-:W-:Y:S01]  /*04a0*/  STG.E desc[UR12][R2.64], R5 ;  /* 0x0000000502007986 */ /* 0x020fe2000c10190c */
[----:B------:R-:W-:Y:S05]  /*04b0*/  EXIT ;  /* 0x000000000000794d */ /* 0x000fea0003800000 */
.L_x_2:
[----:B------:R-:W0:Y:S01]  /*04c0*/  S2UR UR5, SR_CgaCtaId ;  /* 0x00000000000579c3 */ /* 0x000e220000008800 */
[----:B------:R-:W-:Y:S01]  /*04d0*/  ISETP.GE.U32.AND P3, PT, R11, R8, PT ;  /* 0x000000080b00720c */ /* 0x000fe20003f66070 */
[----:B------:R-:W-:Y:S01]  /*04e0*/  UMOV UR4, 0x400 ;  /* 0x0000040000047882 */ /* 0x000fe20000000000 */
[----:B------:R-:W-:Y:S01]  /*04f0*/  IADD3 R21, P0, PT, R4, 0x1, RZ ;  /* 0x0000000104157810 */ /* 0x000fe20007f1e0ff */
[----:B------:R-:W-:Y:S04]  /*0500*/  BSSY.RECONVERGENT B0, `(.L_x_4) ;  /* 0x0000015000007945 */ /* 0x000fe80003800200 */
[----:B------:R-:W1:Y:S01]  /*0510*/  LDC.64 R12, c[0x0][0x388] ;  /* 0x0000e200ff0c7b82 */ /* 0x000e620000000a00 */
[----:B------:R-:W-:Y:S01]  /*0520*/  IMAD.X R19, RZ, RZ, R5, P0 ;  /* 0x000000ffff137224 */ /* 0x000fe200000e0605 */
[----:B------:R-:W-:-:S04]  /*0530*/  ISETP.GT.U32.AND P0, PT, R21, 0x3, PT ;  /* 0x000000031500780c */ /* 0x000fc80003f04070 */
[----:B------:R-:W-:-:S04]  /*0540*/  ISETP.GT.U32.AND.EX P0, PT, R19, RZ, PT, P0 ;  /* 0x000000ff1300720c */ /* 0x000fc80003f04100 */
[----:B------:R-:W-:Y:S01]  /*0550*/  SEL R21, R21, 0x3, P0 ;  /* 0x0000000315157807 */ /* 0x000fe20000000000 */
[----:B0-----:R-:W-:-:S06]  /*0560*/  ULEA UR4, UR5, UR4, 0x18 ;  /* 0x0000000405047291 */ /* 0x001fcc000f8ec0ff */
[----:B------:R-:W-:Y:S02]  /*0570*/  IMAD.U32 R10, RZ, RZ, UR4 ;  /* 0x00000004ff0a7e24 */ /* 0x000fe4000f8e00ff */
[----:B-1----:R-:W-:-:S04]  /*0580*/  IMAD.WIDE.U32 R4, R0, 0x4, R12 ;  /* 0x0000000400047825 */ /* 0x002fc800078e000c */
[----:B------:R-:W-:Y:S01]  /*0590*/  IMAD R12, R11, 0x4, R10 ;  /* 0x000000040b0c7824 */ /* 0x000fe200078e020a */
[----:B------:R-:W-:Y:S06]  /*05a0*/  @P3 BRA `(.L_x_5) ;  /* 0x0000000000283947 */ /* 0x000fec0003800000 */
[----:B------:R-:W-:Y:S02]  /*05b0*/  LOP3.LUT R13, R11, 0x1, RZ, 0xc0, !PT ;  /* 0x000000010b0d7812 */ /* 0x000fe400078ec0ff */
[----:B------:R-:W-:Y:S02]  /*05c0*/  ISETP.GT.U32.AND P1, PT, R2, R11, PT ;  /* 0x0000000b0200720c */ /* 0x000fe40003f24070 */
[----:B------:R-:W-:Y:S01]  /*05d0*/  ISETP.NE.U32.AND P2, PT, R13, 0x1, PT ;  /* 0x000000010d00780c */ /* 0x000fe20003f45070 */
[----:B------:R-:W-:Y:S01]  /*05e0*/  IMAD.MOV.U32 R13, RZ, RZ, RZ ;  /* 0x000000ffff0d7224 */ /* 0x000fe200078e00ff */
[----:B------:R-:W-:-:S04]  /*05f0*/  ISETP.GT.U32.AND.EX P1, PT, RZ, RZ, PT, P1 ;  /* 0x000000ffff00720c */ /* 0x000fc80003f24110 */
[----:B------:R-:W-:-:S09]  /*0600*/  ISETP.NE.U32.OR.EX P2, PT, RZ, RZ, !P1, P2 ;  /* 0x000000ffff00720c */ /* 0x000fd20004f45520 */
[----:B------:R-:W2:Y:S04]  /*0610*/  @P1 LDG.E R13, desc[UR12][R4.64] ;  /* 0x0000000c040d1981 */ /* 0x000ea8000c1e1900 */
[----:B------:R-:W2:Y:S02]  /*0620*/  @!P2 LDG.E R14, desc[UR12][R4.64+-0x4] ;  /* 0xfffffc0c040ea981 */ /* 0x000ea4000c1e1900 */
[----:B--2---:R-:W-:-:S05]  /*0630*/  @!P2 IMAD.IADD R13, R13, 0x1, R14 ;  /* 0x000000010d0da824 */ /* 0x004fca00078e020e */
[----:B------:R0:W-:Y:S02]  /*0640*/  STS [R12], R13 ;  /* 0x0000000d0c007388 */ /* 0x0001e40000000800 */
.L_x_5:
[----:B------:R-:W-:Y:S05]  /*0650*/  BSYNC.RECONVERGENT B0 ;  /* 0x0000000000007941 */ /* 0x000fea0003800200 */
.L_x_4:
[----:B------:R-:W-:Y:S01]  /*0660*/  BAR.SYNC.DEFER_BLOCKING 0x0 ;  /* 0x0000000000007b1d */ /* 0x000fe20000010000 */
[----:B0-----:R-:W-:Y:S01]  /*0670*/  IADD3 R13, P1, PT, R21, -0x3, RZ ;  /* 0xfffffffd150d7810 */ /* 0x001fe20007f3e0ff */
[----:B------:R-:W-:Y:S01]  /*0680*/  IMAD.MOV.U32 R18, RZ, RZ, RZ ;  /* 0x000000ffff127224 */ /* 0x000fe200078e00ff */
[----:B------:R-:W-:Y:S02]  /*0690*/  SEL R19, R19, RZ, P0 ;  /* 0x000000ff13137207 */ /* 0x000fe40000000000 */
[----:B------:R-:W-:Y:S02]  /*06a0*/  CS2R R14, SRZ ;  /* 0x00000000000e7805 */ /* 0x000fe4000001ff00 */
[----:B------:R-:W-:Y:S01]  /*06b0*/  ISETP.GE.U32.AND P0, PT, R13, 0x3, PT ;  /* 0x000000030d00780c */ /* 0x000fe20003f06070 */
[----:B------:R-:W-:Y:S01]  /*06c0*/  UMOV UR6, 0x2 ;  /* 0x0000000200067882 */ /* 0x000fe20000000000 */
[----:B------:R-:W-:Y:S01]  /*06d0*/  IADD3.X R13, PT, PT, R19, -0x1, RZ, P1, !PT ;  /* 0xffffffff130d7810 */ /* 0x000fe20000ffe4ff */
[----:B------:R-:W-:Y:S01]  /*06e0*/  UMOV UR4, URZ ;  /* 0x000000ff00047c82 */ /* 0x000fe20008000000 */
[----:B------:R-:W-:Y:S01]  /*06f0*/  IADD3 R21, P1, PT, R21, -0x2, RZ ;  /* 0xfffffffe15157810 */ /* 0x000fe20007f3e0ff */
[----:B------:R-:W-:Y:S01]  /*0700*/  IMAD.MOV.U32 R16, RZ, RZ, 0x1 ;  /* 0x00000001ff107424 */ /* 0x000fe200078e00ff */
[----:B------:R-:W-:Y:S01]  /*0710*/  ISETP.GE.U32.AND.EX P0, PT, R13, RZ, PT, P0 ;  /* 0x000000ff0d00720c */ /* 0x000fe20003f06100 */
[----:B------:R-:W-:Y:S01]  /*0720*/  IMAD.MOV.U32 R13, RZ, RZ, 0x2 ;  /* 0x00000002ff0d7424 */ /* 0x000fe200078e00ff */
[----:B------:R-:W-:-:S02]  /*0730*/  IADD3.X R19, PT, PT, R19, -0x1, RZ, P1, !PT ;  /* 0xffffffff13137810 */ /* 0x000fc40000ffe4ff */
[----:B------:R-:W-:-:S09]  /*0740*/  LOP3.LUT R20, R21, 0x3, RZ, 0xc0, !PT ;  /* 0x0000000315147812 */ /* 0x000fd200078ec0ff */
[----:B------:R-:W-:Y:S05]  /*0750*/  @!P0 BRA `(.L_x_6) ;  /* 0x0000000400888947 */ /* 0x000fea0003800000 */
[----:B------:R-:W-:Y:S01]  /*0760*/  LOP3.LUT R21, R21, 0xfffffffc, RZ, 0xc0, !PT ;  /* 0xfffffffc15157812 */ /* 0x000fe200078ec0ff */
[----:B------:R-:W-:Y:S01]  /*0770*/  IMAD.MOV.U32 R13, RZ, RZ, 0x2 ;  /* 0x00000002ff0d7424 */ /* 0x000fe200078e00ff */
[----:B------:R-:W-:Y:S01]  /*0780*/  CS2R R14, SRZ ;  /* 0x00000000000e7805 */ /* 0x000fe2000001ff00 */
[----:B------:R-:W-:Y:S01]  /*0790*/  IMAD.MOV.U32 R16, RZ, RZ, 0x1 ;  /* 0x00000001ff107424 */ /* 0x000fe200078e00ff */
[----:B------:R-:W-:Y:S01]  /*07a0*/  UMOV UR9, 0x1 ;  /* 0x0000000100097882 */ /* 0x000fe20000000000 */
[----:B------:R-:W-:-:S05]  /*07b0*/  UMOV UR5, URZ ;  /* 0x000000ff00057c82 */ /* 0x000fca0008000000 */
.L_x_15:
[----:B------:R-:W-:Y:S04]  /*07c0*/  BSSY.RECONVERGENT B0, `(.L_x_7) ;  /* 0x000000c000007945 */ /* 0x000fe80003800200 */
[----:B------:R-:W-:Y:S05]  /*07d0*/  @P3 BRA `(.L_x_8) ;  /* 0x0000000000283947 */ /* 0x000fea0003800000 */
[----:B------:R-:W-:Y:S02]  /*07e0*/  LEA R22, P1, R13, 0xffffffff, 0x1 ;  /* 0xffffffff0d167811 */ /* 0x000fe400078208ff */
[----:B------:R-:W-:-:S04]  /*07f0*/  IADD3 R17, P2, PT, R11, 0x1, RZ ;  /* 0x000000010b117810 */ /* 0x000fc80007f5e0ff */
[----:B------:R-:W-:Y:S01]  /*0800*/  LOP3.LUT P0, RZ, R22, R17, RZ, 0xc0, !PT ;  /* 0x0000001116ff7212 */ /* 0x000fe2000780c0ff */
[----:B------:R-:W-:Y:S01]  /*0810*/  IMAD.X R17, RZ, RZ, RZ, P2 ;  /* 0x000000ffff117224 */ /* 0x000fe200010e06ff */
[----:B------:R-:W-:-:S04]  /*0820*/  LEA.HI.X R22, R13, 0xffffffff, R14, 0x1, P1 ;  /* 0xffffffff0d167811 */ /* 0x000fc800008f0c0e */
[----:B------:R-:W-:Y:S01]  /*0830*/  LOP3.LUT P0, RZ, R22, R17, RZ, 0xc0, P0 ;  /* 0x0000001116ff7212 */ /* 0x000fe2000000c0ff */
[----:B------:R-:W-:-:S12]  /*0840*/  IMAD.MOV.U32 R17, RZ, RZ, RZ ;  /* 0x000000ffff117224 */ /* 0x000fd800078e00ff */
[----:B------:R-:W-:-:S04]  /*0850*/  @!P0 IMAD R23, R16, -0x2, R11 ;  /* 0xfffffffe10178824 */ /* 0x000fc800078e020b */
[----:B------:R-:W-:-:S05]  /*0860*/  @!P0 IMAD R23, R23, 0x4, R10 ;  /* 0x0000000417178824 */ /* 0x000fca00078e020a */
[----:B------:R0:W1:Y:S02]  /*0870*/  @!P0 LDS R17, [R23] ;  /* 0x0000000017118984 */ /* 0x0000640000000800 */
.L_x_8:
[----:B------:R-:W-:Y:S05]  /*0880*/  BSYNC.RECONVERGENT B0 ;  /* 0x0000000000007941 */ /* 0x000fea0003800200 */
.L_x_7:
[----:B------:R-:W-:Y:S06]  /*0890*/  BAR.SYNC.DEFER_BLOCKING 0x0 ;  /* 0x0000000000007b1d */ /* 0x000fec0000010000 */
[----:B------:R-:W-:Y:S01]  /*08a0*/  BSSY.RECONVERGENT B0, `(.L_x_9) ;  /* 0x0000010000007945 */ /* 0x000fe20003800200 */
[----:B------:R-:W0:Y:S02]  /*08b0*/  @!P3 LDS R22, [R12] ;  /* 0x000000000c16b984 */ /* 0x000e240000000800 */
[----:B01----:R-:W-:-:S05]  /*08c0*/  @!P3 IMAD.IADD R23, R17, 0x1, R22 ;  /* 0x000000011117b824 */ /* 0x003fca00078e0216 */
[----:B------:R0:W-:Y:S01]  /*08d0*/  @!P3 STS [R12], R23 ;  /* 0x000000170c00b388 */ /* 0x0001e20000000800 */
[----:B------:R-:W-:Y:S06]  /*08e0*/  BAR.SYNC.DEFER_BLOCKING 0x0 ;  /* 0x0000000000007b1d */ /* 0x000fec0000010000 */
        /* <DEDUP_REMOVED lines=8> */
[----:B0-----:R-:W-:-:S04]  /*0970*/  @!P0 IMAD R23, R16, -0x4, R11 ;  /* 0xfffffffc10178824 */ /* 0x001fc800078e020b */
[----:B------:R-:W-:-:S05]  /*0980*/  @!P0 IMAD R23, R23, 0x4, R10 ;  /* 0x0000000417178824 */ /* 0x000fca00078e020a */
[----:B------:R1:W2:Y:S02]  /*0990*/  @!P0 LDS R17, [R23] ;  /* 0x0000000017118984 */ /* 0x0002a40000000800 */
.L_x_10:
[----:B------:R-:W-:Y:S05]  /*09a0*/  BSYNC.RECONVERGENT B0 ;  /* 0x0000000000007941 */ /* 0x000fea0003800200 */
.L_x_9:
[----:B------:R-:W-:Y:S01]  /*09b0*/  BAR.SYNC.DEFER_BLOCKING 0x0 ;  /* 0x0000000000007b1d */ /* 0x000fe20000010000 */
[----:B------:R-:W-:-:S05]  /*09c0*/  ISETP.GE.U32.AND P3, PT, R11, R8, PT ;  /* 0x000000080b00720c */ /* 0x000fca0003f66070 */
[----:B------:R-:W-:Y:S08]  /*09d0*/  BSSY.RECONVERGENT B0, `(.L_x_11) ;  /* 0x0000013000007945 */ /* 0x000ff00003800200 */
[----:B------:R-:W0:Y:S02]  /*09e0*/  @!P3 LDS R22, [R12] ;  /* 0x000000000c16b984 */ /* 0x000e240000000800 */
[----:B012---:R-:W-:-:S05]  /*09f0*/  @!P3 IMAD.IADD R23, R17, 0x1, R22 ;  /* 0x000000011117b824 */ /* 0x007fca00078e0216 */
        /* <DEDUP_REMOVED lines=8> */
[----:B------:R-:W-:-:S13]  /*0a80*/  LOP3.LUT P0, RZ, R17, R22, RZ, 0xc0, P0 ;  /* 0x0000001611ff7212 */ /* 0x000fda000000c0ff */
[----:B------:R-:W1:Y:S01]  /*0a90*/  @!P0 S2R R22, SR_CgaCtaId ;  /* 0x0000000000168919 */ /* 0x000e620000008800 */
[----:B------:R-:W-:Y:S01]  /*0aa0*/  @!P0 MOV R17, 0x400 ;  /* 0x0000040000118802 */ /* 0x000fe20000000f00 */
[----:B0-----:R-:W-:-:S03]  /*0ab0*/  @!P0 IMAD R23, R16, -0x8, R11 ;  /* 0xfffffff810178824 */ /* 0x001fc600078e020b */
[----:B-1----:R-:W-:Y:S01]  /*0ac0*/  @!P0 LEA R10, R22, R17, 0x18 ;  /* 0x00000011160a8211 */ /* 0x002fe200078ec0ff */
[----:B------:R-:W-:-:S04]  /*0ad0*/  IMAD.MOV.U32 R17, RZ, RZ, RZ ;  /* 0x000000ffff117224 */ /* 0x000fc800078e00ff */
[----:B------:R-:W-:-:S05]  /*0ae0*/  @!P0 IMAD R23, R23, 0x4, R10 ;  /* 0x0000000417178824 */ /* 0x000fca00078e020a */
[----:B------:R1:W2:Y:S02]  /*0af0*/  @!P0 LDS R17, [R23] ;  /* 0x0000000017118984 */ /* 0x0002a40000000800 */
.L_x_12:
[----:B------:R-:W-:Y:S05]  /*0b00*/  BSYNC.RECONVERGENT B0 ;  /* 0x0000000000007941 */ /* 0x000fea0003800200 */
.L_x_11:
[----:B------:R-:W-:Y:S01]  /*0b10*/  BAR.SYNC.DEFER_BLOCKING 0x0 ;  /* 0x0000000000007b1d */ /* 0x000fe20000010000 */
[C---:B------:R-:W-:Y:S01]  /*0b20*/  SHF.L.U64.HI R15, R16.reuse, 0x4, R15 ;  /* 0x00000004100f7819 */ /* 0x040fe2000001020f */
[----:B------:R-:W-:Y:S01]  /*0b30*/  IMAD.SHL.U32 R16, R16, 0x10, RZ ;  /* 0x0000001010107824 */ /* 0x000fe200078e00ff */
[C---:B------:R-:W-:Y:S01]  /*0b40*/  SHF.L.U64.HI R14, R13.reuse, 0x4, R14 ;  /* 0x000000040d0e7819 */ /* 0x040fe2000001020e */
[----:B------:R-:W-:Y:S02]  /*0b50*/  IMAD.SHL.U32 R13, R13, 0x10, RZ ;  /* 0x000000100d0d7824 */ /* 0x000fe400078e00ff */
[----:B------:R-:W-:Y:S01]  /*0b60*/  BSSY.RECONVERGENT B0, `(.L_x_13) ;  /* 0x0000013000007945 */ /* 0x000fe20003800200 */
[----:B------:R-:W0:Y:S02]  /*0b70*/  @!P3 LDS R22, [R12] ;  /* 0x000000000c16b984 */ /* 0x000e240000000800 */
[----:B012---:R-:W-:-:S05]  /*0b80*/  @!P3 IMAD.IADD R23, R17, 0x1, R22 ;  /* 0x000000011117b824 */ /* 0x007fca00078e0216 */
[----:B------:R0:W-:Y:S01]  /*0b90*/  @!P3 STS [R12], R23 ;  /* 0x000000170c00b388 */ /* 0x0001e20000000800 */
[----:B------:R-:W-:Y:S06]  /*0ba0*/  BAR.SYNC.DEFER_BLOCKING 0x0 ;  /* 0x0000000000007b1d */ /* 0x000fec0000010000 */
[----:B------:R-:W-:Y:S05]  /*0bb0*/  @P3 BRA `(.L_x_14) ;  /* 0x0000000000343947 */ /* 0x000fea0003800000 */
[----:B------:R-:W-:Y:S02]  /*0bc0*/  IADD3 R17, P1, PT, R13, -0x1, RZ ;  /* 0xffffffff0d117810 */ /* 0x000fe40007f3e0ff */
[----:B------:R-:W-:-:S04]  /*0bd0*/  IADD3 R22, P2, PT, R11, 0x1, RZ ;  /* 0x000000010b167810 */ /* 0x000fc80007f5e0ff */
[----:B------:R-:W-:Y:S01]  /*0be0*/  LOP3.LUT P0, RZ, R17, R22, RZ, 0xc0, !PT ;  /* 0x0000001611ff7212 */ /* 0x000fe2000780c0ff */
[----:B------:R-:W-:Y:S01]  /*0bf0*/  IMAD.X R22, RZ, RZ, RZ, P2 ;  /* 0x000000ffff167224 */ /* 0x000fe200010e06ff */
[----:B------:R-:W-:-:S04]  /*0c00*/  IADD3.X R17, PT, PT, R14, -0x1, RZ, P1, !PT ;  /* 0xffffffff0e117810 */ /* 0x000fc80000ffe4ff */
[----:B------:R-:W-:-:S13]  /*0c10*/  LOP3.LUT P0, RZ, R17, R22, RZ, 0xc0, P0 ;  /* 0x0000001611ff7212 */ /* 0x000fda000000c0ff */
[----:B------:R-:W1:Y:S01]  /*0c20*/  @!P0 S2R R22, SR_CgaCtaId ;  /* 0x0000000000168919 */ /* 0x000e620000008800 */
[----:B------:R-:W-:Y:S01]  /*0c30*/  @!P0 MOV R17, 0x400 ;  /* 0x0000040000118802 */ /* 0x000fe20000000f00 */
[----:B0-----:R-:W-:-:S03]  /*0c40*/  @!P0 IMAD.IADD R23, R11, 0x1, -R16 ;  /* 0x000000010b178824 */ /* 0x001fc600078e0a10 */
[----:B-1----:R-:W-:Y:S01]  /*0c50*/  @!P0 LEA R10, R22, R17, 0x18 ;  /* 0x00000011160a8211 */ /* 0x002fe200078ec0ff */
[----:B------:R-:W-:-:S04]  /*0c60*/  IMAD.MOV.U32 R17, RZ, RZ, RZ ;  /* 0x000000ffff117224 */ /* 0x000fc800078e00ff */
[----:B------:R-:W-:-:S05]  /*0c70*/  @!P0 IMAD R23, R23, 0x4, R10 ;  /* 0x0000000417178824 */ /* 0x000fca00078e020a */
[----:B------:R1:W2:Y:S02]  /*0c80*/  @!P0 LDS R17, [R23] ;  /* 0x0000000017118984 */ /* 0x0002a40000000800 */
.L_x_14:
[----:B------:R-:W-:Y:S05]  /*0c90*/  BSYNC.RECONVERGENT B0 ;  /* 0x0000000000007941 */ /* 0x000fea0003800200 */
.L_x_13:
[----:B------:R-:W-:Y:S01]  /*0ca0*/  BAR.SYNC.DEFER_BLOCKING 0x0 ;  /* 0x0000000000007b1d */ /* 0x000fe20000010000 */
[----:B------:R-:W-:-:S04]  /*0cb0*/  UIADD3 UR9, UP0, UPT, UR9, 0x4, URZ ;  /* 0x0000000409097890 */ /* 0x000fc8000ff1e0ff */
[----:B------:R-:W-:Y:S01]  /*0cc0*/  UIADD3.X UR5, UPT, UPT, URZ, UR5, URZ, UP0, !UPT ;  /* 0x00000005ff057290 */ /* 0x000fe200087fe4ff */
[----:B------:R-:W0:Y:S02]  /*0cd0*/  @!P3 LDS R22, [R12] ;  /* 0x000000000c16b984 */ /* 0x000e240000000800 */
[----:B012---:R-:W-:Y:S01]  /*0ce0*/  @!P3 IMAD.IADD R23, R17, 0x1, R22 ;  /* 0x000000011117b824 */ /* 0x007fe200078e0216 */
[----:B------:R-:W-:-:S04]  /*0cf0*/  IADD3 R22, P1, PT, -R21, UR9, RZ ;  /* 0x0000000915167c10 */ /* 0x000fc8000ff3e1ff */
[----:B------:R-:W-:Y:S01]  /*0d00*/  ISETP.NE.U32.AND P0, PT, R22, 0x1, PT ;  /* 0x000000011600780c */ /* 0x000fe20003f05070 */
[----:B------:R0:W-:Y:S01]  /*0d10*/  @!P3 STS [R12], R23 ;  /* 0x000000170c00b388 */ /* 0x0001e20000000800 */
[----:B------:R-:W-:Y:S01]  /*0d20*/  IADD3.X R22, PT, PT, ~R19, UR5, RZ, P1, !PT ;  /* 0x0000000513167c10 */ /* 0x000fe20008ffe5ff */
[----:B------:R-:W-:Y:S03]  /*0d30*/  BAR.SYNC.DEFER_BLOCKING 0x0 ;  /* 0x0000000000007b1d */ /* 0x000fe60000010000 */
[----:B------:R-:W-:-:S13]  /*0d40*/  ISETP.NE.AND.EX P0, PT, R22, RZ, PT, P0 ;  /* 0x000000ff1600720c */ /* 0x000fda0003f05300 */
[----:B0-----:R-:W-:Y:S05]  /*0d50*/  @P0 BRA `(.L_x_15) ;  /* 0xfffffff800980947 */ /* 0x001fea000383ffff */
[----:B------:R-:W-:-:S04]  /*0d60*/  UIADD3 UR6, UP0, UPT, UR9, 0x1, URZ ;  /* 0x0000000109067890 */ /* 0x000fc8000ff1e0ff */
[----:B------:R-:W-:-:S12]  /*0d70*/  UIADD3.X UR4, UPT, UPT, URZ, UR5, URZ, UP0, !UPT ;  /* 0x00000005ff047290 */ /* 0x000fd800087fe4ff */
.L_x_6:
[----:B------:R-:W-:-:S04]  /*0d80*/  ISETP.NE.U32.AND P0, PT, R20, RZ, PT ;  /* 0x000000ff1400720c */ /* 0x000fc80003f05070 */
[----:B------:R-:W-:-:S13]  /*0d90*/  ISETP.NE.AND.EX P0, PT, R18, RZ, PT, P0 ;  /* 0x000000ff1200720c */ /* 0x000fda0003f05300 */
[----:B------:R-:W-:Y:S05]  /*0da0*/  @!P0 BRA `(.L_x_16) ;  /* 0x0000000000888947 */ /* 0x000fea0003800000 */
[----:B------:R-:W0:Y:S01]  /*0db0*/  S2UR UR7, SR_CgaCtaId ;  /* 0x00000000000779c3 */ /* 0x000e220000008800 */
[----:B------:R-:W-:-:S03]  /*0dc0*/  UIADD3 UR9, UP0, UPT, UR6, -0x1, URZ ;  /* 0xffffffff06097890 */ /* 0x000fc6000ff1e0ff */
[----:B------:R-:W-:Y:S01]  /*0dd0*/  UMOV UR6, 0x400 ;  /* 0x0000040000067882 */ /* 0x000fe20000000000 */
[----:B------:R-:W-:Y:S02]  /*0de0*/  UIADD3.X UR5, UPT, UPT, UR4, -0x1, URZ, UP0, !UPT ;  /* 0xffffffff04057890 */ /* 0x000fe400087fe4ff */
[----:B0-----:R-:W-:-:S12]  /*0df0*/  ULEA UR6, UR7, UR6, 0x18 ;  /* 0x0000000607067291 */ /* 0x001fd8000f8ec0ff */
.L_x_19:
[----:B------:R-:W-:Y:S01]  /*0e00*/  BSSY.RECONVERGENT B0, `(.L_x_17) ;  /* 0x0000010000007945 */ /* 0x000fe20003800200 */
[C---:B------:R-:W-:Y:S01]  /*0e10*/  SHF.L.U64.HI R14, R13.reuse, 0x1, R14 ;  /* 0x000000010d0e7819 */ /* 0x040fe2000001020e */
[----:B------:R-:W-:Y:S01]  /*0e20*/  IMAD.SHL.U32 R13, R13, 0x2, RZ ;  /* 0x000000020d0d7824 */ /* 0x000fe200078e00ff */
[C---:B------:R-:W-:Y:S01]  /*0e30*/  SHF.L.U64.HI R15, R16.reuse, 0x1, R15 ;  /* 0x00000001100f7819 */ /* 0x040fe2000001020f */
[----:B------:R-:W-:Y:S01]  /*0e40*/  IMAD.SHL.U32 R16, R16, 0x2, RZ ;  /* 0x0000000210107824 */ /* 0x000fe200078e00ff */
[----:B0-----:R-:W-:Y:S06]  /*0e50*/  @P3 BRA `(.L_x_18) ;  /* 0x0000000000283947 */ /* 0x001fec0003800000 */
[----:B------:R-:W-:Y:S02]  /*0e60*/  IADD3 R10, P1, PT, R13, -0x1, RZ ;  /* 0xffffffff0d0a7810 */ /* 0x000fe40007f3e0ff */
[----:B------:R-:W-:-:S04]  /*0e70*/  IADD3 R17, P2, PT, R11, 0x1, RZ ;  /* 0x000000010b117810 */ /* 0x000fc80007f5e0ff */
[----:B------:R-:W-:Y:S01]  /*0e80*/  LOP3.LUT P0, RZ, R10, R17, RZ, 0xc0, !PT ;  /* 0x000000110aff7212 */ /* 0x000fe2000780c0ff */
[----:B------:R-:W-:Y:S01]  /*0e90*/  IMAD.X R17, RZ, RZ, RZ, P2 ;  /* 0x000000ffff117224 */ /* 0x000fe200010e06ff */
[----:B------:R-:W-:-:S04]  /*0ea0*/  IADD3.X R10, PT, PT, R14, -0x1, RZ, P1, !PT ;  /* 0xffffffff0e0a7810 */ /* 0x000fc80000ffe4ff */
[----:B------:R-:W-:Y:S01]  /*0eb0*/  LOP3.LUT P0, RZ, R10, R17, RZ, 0xc0, P0 ;  /* 0x000000110aff7212 */ /* 0x000fe2000000c0ff */
[----:B------:R-:W-:-:S12]  /*0ec0*/  IMAD.MOV.U32 R17, RZ, RZ, RZ ;  /* 0x000000ffff117224 */ /* 0x000fd800078e00ff */
[----:B------:R-:W-:-:S05]  /*0ed0*/  @!P0 IMAD.IADD R10, R11, 0x1, -R16 ;  /* 0x000000010b0a8824 */ /* 0x000fca00078e0a10 */
[----:B------:R-:W-:-:S05]  /*0ee0*/  @!P0 LEA R10, R10, UR6, 0x2 ;  /* 0x000000060a0a8c11 */ /* 0x000fca000f8e10ff */
[----:B------:R0:W1:Y:S02]  /*0ef0*/  @!P0 LDS R17, [R10] ;  /* 0x000000000a118984 */ /* 0x0000640000000800 */
.L_x_18:
[----:B------:R-:W-:Y:S05]  /*0f00*/  BSYNC.RECONVERGENT B0 ;  /* 0x0000000000007941 */ /* 0x000fea0003800200 */
.L_x_17:
[----:B------:R-:W-:Y:S01]  /*0f10*/  BAR.SYNC.DEFER_BLOCKING 0x0 ;  /* 0x0000000000007b1d */ /* 0x000fe20000010000 */
[----:B------:R-:W-:Y:S01]  /*0f20*/  IADD3 R20, P0, PT, R20, -0x1, RZ ;  /* 0xffffffff14147810 */ /* 0x000fe20007f1e0ff */
[----:B------:R-:W-:-:S03]  /*0f30*/  UIADD3 UR9, UP0, UPT, UR9, 0x1, URZ ;  /* 0x0000000109097890 */ /* 0x000fc6000ff1e0ff */
[----:B------:R-:W-:Y:S01]  /*0f40*/  IADD3.X R18, PT, PT, R18, -0x1, RZ, P0, !PT ;  /* 0xffffffff12127810 */ /* 0x000fe200007fe4ff */
[----:B------:R-:W-:Y:S01]  /*0f50*/  UIADD3.X UR5, UPT, UPT, URZ, UR5, URZ, UP0, !UPT ;  /* 0x00000005ff057290 */ /* 0x000fe200087fe4ff */
[----:B------:R-:W-:-:S04]  /*0f60*/  ISETP.NE.U32.AND P0, PT, R20, RZ, PT ;  /* 0x000000ff1400720c */ /* 0x000fc80003f05070 */
[----:B------:R-:W-:Y:S01]  /*0f70*/  ISETP.NE.AND.EX P0, PT, R18, RZ, PT, P0 ;  /* 0x000000ff1200720c */ /* 0x000fe20003f05300 */
[----:B0-----:R-:W1:Y:S02]  /*0f80*/  @!P3 LDS R10, [R12] ;  /* 0x000000000c0ab984 */ /* 0x001e640000000800 */
[----:B-1----:R-:W-:-:S05]  /*0f90*/  @!P3 IMAD.IADD R19, R17, 0x1, R10 ;  /* 0x000000011113b824 */ /* 0x002fca00078e020a */
[----:B------:R0:W-:Y:S01]  /*0fa0*/  @!P3 STS [R12], R19 ;  /* 0x000000130c00b388 */ /* 0x0001e20000000800 */
[----:B------:R-:W-:Y:S06]  /*0fb0*/  BAR.SYNC.DEFER_BLOCKING 0x0 ;  /* 0x0000000000007b1d */ /* 0x000fec0000010000 */
[----:B------:R-:W-:Y:S05]  /*0fc0*/  @P0 BRA `(.L_x_19) ;  /* 0xfffffffc008c0947 */ /* 0x000fea000383ffff */
.L_x_16:
[----:B------:R-:W-:Y:S01]  /*0fd0*/  IADD3 R10, P1, PT, R8, -0x1, RZ ;  /* 0xffffffff080a7810 */ /* 0x000fe20007f3e0ff */
[----:B------:R-:W-:-:S03]  /*0fe0*/  UISETP.GE.U32.AND UP0, UPT, UR9, 0x2, UPT ;  /* 0x000000020900788c */ /* 0x000fc6000bf06070 */
[----:B------:R-:W-:Y:S01]  /*0ff0*/  ISETP.NE.U32.AND P0, PT, R10, R11, PT ;  /* 0x0000000b0a00720c */ /* 0x000fe20003f05070 */
[----:B------:R-:W-:Y:S01]  /*1000*/  UISETP.GE.U32.AND.EX UP0, UPT, UR5, URZ, UPT, UP0 ;  /* 0x000000ff0500728c */ /* 0x000fe2000bf06100 */
[----:B------:R-:W-:-:S04]  /*1010*/  LEA.HI.X.SX32 R20, R8, 0xffffffff, 0x1, P1 ;  /* 0xffffffff08147811 */ /* 0x000fc800008f0eff */
[----:B------:R-:W-:-:S13]  /*1020*/  ISETP.NE.AND.EX P0, PT, R20, RZ, PT, P0 ;  /* 0x000000ff1400720c */ /* 0x000fda0003f05300 */
[----:B------:R1:W-:Y:S01]  /*1030*/  @!P0 STS [R12], RZ ;  /* 0x000000ff0c008388 */ /* 0x0003e20000000800 */
[----:B------:R-:W-:Y:S06]  /*1040*/  BAR.SYNC.DEFER_BLOCKING 0x0 ;  /* 0x0000000000007b1d */ /* 0x000fec0000010000 */
[----:B------:R-:W-:Y:S05]  /*1050*/  BRA.U !UP0, `(.L_x_20) ;  /* 0x0000000908f87547 */ /* 0x000fea000b800000 */
[----:B------:R-:W-:Y:S02]  /*1060*/  ULOP3.LUT UR4, UR9, 0x3, URZ, 0xc0, !UPT ;  /* 0x0000000309047892 */ /* 0x000fe4000f8ec0ff */
[----:B------:R-:W-:Y:S01]  /*1070*/  UMOV UR7, UR9 ;  /* 0x0000000900077c82 */ /* 0x000fe20008000000 */
[----:B------:R-:W-:Y:S01]  /*1080*/  UMOV UR8, UR5 ;  /* 0x0000000500087c82 */ /* 0x000fe20008000000 */
[----:B------:R-:W-:-:S04]  /*1090*/  UISETP.NE.U32.AND UP0, UPT, UR4, 0x1, UPT ;  /* 0x000000010400788c */ /* 0x000fc8000bf05070 */
[----:B------:R-:W-:-:S09]  /*10a0*/  UISETP.NE.AND.EX UP0, UPT, URZ, URZ, UPT, UP0 ;  /* 0x000000ffff00728c */ /* 0x000fd2000bf05300 */
[----:B------:R-:W-:Y:S05]  /*10b0*/  BRA.U !UP0, `(.L_x_21) ;  /* 0x0000000108b87547 */ /* 0x000fea000b800000 */
[----:B------:R-:W2:Y:S01]  /*10c0*/  S2UR UR7, SR_CgaCtaId ;  /* 0x00000000000779c3 */ /* 0x000ea20000008800 */
[----:B------:R-:W-:Y:S01]  /*10d0*/  UIADD3 UR6, UPT, UPT, UR9, -0x1, URZ ;  /* 0xffffffff09067890 */ /* 0x000fe2000fffe0ff */
[----:B------:R-:W-:Y:S01]  /*10e0*/  ISETP.GE.U32.AND P1, PT, R11, R8, PT ;  /* 0x000000080b00720c */ /* 0x000fe20003f26070 */
[----:B------:R-:W-:Y:S01]  /*10f0*/  UMOV UR4, 0x400 ;  /* 0x0000040000047882 */ /* 0x000fe20000000000 */
[----:B------:R-:W-:Y:S01]  /*1100*/  UMOV UR8, UR5 ;  /* 0x0000000500087c82 */ /* 0x000fe20008000000 */
[----:B------:R-:W-:Y:S02]  /*1110*/  ULOP3.LUT UR6, UR6, 0x3, URZ, 0xc0, !UPT ;  /* 0x0000000306067892 */ /* 0x000fe4000f8ec0ff */
[----:B--2---:R-:W-:-:S03]  /*1120*/  ULEA UR10, UR7, UR4, 0x18 ;  /* 0x00000004070a7291 */ /* 0x004fc6000f8ec0ff */
[----:B------:R-:W-:Y:S01]  /*1130*/  UMOV UR4, URZ ;  /* 0x000000ff00047c82 */ /* 0x000fe20008000000 */
[----:B------:R-:W-:-:S08]  /*1140*/  UMOV UR7, UR9 ;  /* 0x0000000900077c82 */ /* 0x000fd00008000000 */
.L_x_25:
[----:B------:R-:W-:Y:S01]  /*1150*/  UIADD3 UR6, UP0, UPT, UR6, -0x1, URZ ;  /* 0xffffffff06067890 */ /* 0x000fe2000ff1e0ff */
[----:B------:R-:W-:Y:S03]  /*1160*/  BSSY.RECONVERGENT B0, `(.L_x_22) ;  /* 0x0000019000007945 */ /* 0x000fe60003800200 */
[----:B------:R-:W-:Y:S02]  /*1170*/  UIADD3.X UR4, UPT, UPT, UR4, -0x1, URZ, UP0, !UPT ;  /* 0xffffffff04047890 */ /* 0x000fe400087fe4ff */
[----:B------:R-:W-:-:S04]  /*1180*/  UISETP.NE.U32.AND UP0, UPT, UR6, URZ, UPT ;  /* 0x000000ff0600728c */ /* 0x000fc8000bf05070 */
[----:B------:R-:W-:Y:S01]  /*1190*/  UISETP.NE.AND.EX UP0, UPT, UR4, URZ, UPT, UP0 ;  /* 0x000000ff0400728c */ /* 0x000fe2000bf05300 */
[----:B--23--:R-:W-:Y:S10]  /*11a0*/  @P1 BRA `(.L_x_23) ;  /* 0x0000000000501947 */ /* 0x00cff40003800000 */
[----:B------:R-:W-:Y:S02]  /*11b0*/  IADD3 R22, P3, PT, R11, 0x1, RZ ;  /* 0x000000010b167810 */ /* 0x000fe40007f7e0ff */
[----:B------:R-:W-:-:S03]  /*11c0*/  IADD3 R17, P2, PT, R13, -0x1, RZ ;  /* 0xffffffff0d117810 */ /* 0x000fc60007f5e0ff */
[----:B0-----:R-:W-:Y:S01]  /*11d0*/  IMAD.X R19, RZ, RZ, RZ, P3 ;  /* 0x000000ffff137224 */ /* 0x001fe200018e06ff */
[----:B------:R-:W-:Y:S02]  /*11e0*/  LOP3.LUT P0, RZ, R17, R22, RZ, 0xc0, !PT ;  /* 0x0000001611ff7212 */ /* 0x000fe4000780c0ff */
[----:B------:R-:W-:-:S04]  /*11f0*/  IADD3.X R18, PT, PT, R14, -0x1, RZ, P2, !PT ;  /* 0xffffffff0e127810 */ /* 0x000fc800017fe4ff */
[----:B------:R-:W-:-:S13]  /*1200*/  LOP3.LUT P0, RZ, R18, R19, RZ, 0xc0, P0 ;  /* 0x0000001312ff7212 */ /* 0x000fda000000c0ff */
[----:B------:R-:W-:Y:S05]  /*1210*/  @!P0 BRA `(.L_x_24) ;  /* 0x0000000000208947 */ /* 0x000fea0003800000 */
[----:B------:R-:W-:Y:S02]  /*1220*/  LOP3.LUT R17, R17, R22, RZ, 0xc0, !PT ;  /* 0x0000001611117212 */ /* 0x000fe400078ec0ff */
[----:B------:R-:W-:Y:S02]  /*1230*/  LOP3.LUT R18, R18, R19, RZ, 0xc0, !PT ;  /* 0x0000001312127212 */ /* 0x000fe400078ec0ff */
[----:B------:R-:W-:-:S04]  /*1240*/  ISETP.NE.U32.AND P0, PT, R17, R16, PT ;  /* 0x000000101100720c */ /* 0x000fc80003f05070 */
[----:B------:R-:W-:-:S13]  /*1250*/  ISETP.NE.AND.EX P0, PT, R18, R15, PT, P0 ;  /* 0x0000000f1200720c */ /* 0x000fda0003f05300 */
[----:B------:R-:W-:Y:S01]  /*1260*/  @!P0 IMAD R18, R16, 0x4, R12 ;  /* 0x0000000410128824 */ /* 0x000fe200078e020c */
[----:B------:R2:W3:Y:S04]  /*1270*/  @P0 LDS R17, [R12] ;  /* 0x000000000c110984 */ /* 0x0004e80000000800 */
[----:B------:R2:W4:Y:S01]  /*1280*/  @!P0 LDS R17, [R18] ;  /* 0x0000000012118984 */ /* 0x0005220000000800 */
[----:B------:R-:W-:Y:S05]  /*1290*/  BRA `(.L_x_23) ;  /* 0x0000000000147947 */ /* 0x000fea0003800000 */
.L_x_24:
[----:B------:R-:W-:-:S05]  /*12a0*/  IMAD.IADD R17, R11, 0x1, -R16 ;  /* 0x000000010b117824 */ /* 0x000fca00078e0a10 */
[----:B------:R-:W-:Y:S02]  /*12b0*/  LEA R18, R17, UR10, 0x2 ;  /* 0x0000000a11127c11 */ /* 0x000fe4000f8e10ff */
[----:B------:R-:W-:Y:S04]  /*12c0*/  LDS R17, [R12] ;  /* 0x000000000c117984 */ /* 0x000fe80000000800 */
[----:B------:R-:W0:Y:S02]  /*12d0*/  LDS R18, [R18] ;  /* 0x0000000012127984 */ /* 0x000e240000000800 */
[----:B0-----:R-:W-:-:S07]  /*12e0*/  IMAD.IADD R17, R17, 0x1, R18 ;  /* 0x0000000111117824 */ /* 0x001fce00078e0212 */
.L_x_23:
[----:B------:R-:W-:Y:S05]  /*12f0*/  BSYNC.RECONVERGENT B0 ;  /* 0x0000000000007941 */ /* 0x000fea0003800200 */
.L_x_22:
[----:B------:R-:W-:Y:S01]  /*1300*/  BAR.SYNC.DEFER_BLOCKING 0x0 ;  /* 0x0000000000007b1d */ /* 0x000fe20000010000 */
[----:B------:R-:W-:Y:S01]  /*1310*/  UIADD3 UR7, UP1, UPT, UR7, -0x1, URZ ;  /* 0xffffffff07077890 */ /* 0x000fe2000ff3e0ff */
[--C-:B------:R-:W-:Y:S02]  /*1320*/  SHF.R.U64 R13, R13, 0x1, R14.reuse ;  /* 0x000000010d0d7819 */ /* 0x100fe4000000120e */
[--C-:B------:R-:W-:Y:S01]  /*1330*/  SHF.R.U64 R16, R16, 0x1, R15.reuse ;  /* 0x0000000110107819 */ /* 0x100fe2000000120f */
[----:B------:R-:W-:Y:S01]  /*1340*/  UIADD3.X UR8, UPT, UPT, UR8, -0x1, URZ, UP1, !UPT ;  /* 0xffffffff08087890 */ /* 0x000fe20008ffe4ff */
[----:B------:R-:W-:Y:S02]  /*1350*/  SHF.R.U32.HI R14, RZ, 0x1, R14 ;  /* 0x00000001ff0e7819 */ /* 0x000fe4000001160e */
[----:B------:R-:W-:Y:S01]  /*1360*/  SHF.R.U32.HI R15, RZ, 0x1, R15 ;  /* 0x00000001ff0f7819 */ /* 0x000fe2000001160f */
[----:B---34-:R3:W-:Y:S01]  /*1370*/  @!P1 STS [R12], R17 ;  /* 0x000000110c009388 */ /* 0x0187e20000000800 */
[----:B------:R-:W-:Y:S06]  /*1380*/  BAR.SYNC.DEFER_BLOCKING 0x0 ;  /* 0x0000000000007b1d */ /* 0x000fec0000010000 */
[----:B------:R-:W-:Y:S05]  /*1390*/  BRA.U UP0, `(.L_x_25) ;  /* 0xfffffffd006c7547 */ /* 0x000fea000b83ffff */
.L_x_21:
[----:B------:R-:W-:-:S04]  /*13a0*/  UIADD3 UR4, UP0, UPT, UR9, -0x2, URZ ;  /* 0xfffffffe09047890 */ /* 0x000fc8000ff1e0ff */
[----:B------:R-:W-:Y:S02]  /*13b0*/  UIADD3.X UR5, UPT, UPT, UR5, -0x1, URZ, UP0, !UPT ;  /* 0xffffffff05057890 */ /* 0x000fe400087fe4ff */
[----:B------:R-:W-:-:S04]  /*13c0*/  UISETP.GE.U32.AND UP0, UPT, UR4, 0x3, UPT ;  /* 0x000000030400788c */ /* 0x000fc8000bf06070 */
[----:B------:R-:W-:-:S09]  /*13d0*/  UISETP.GE.U32.AND.EX UP0, UPT, UR5, URZ, UPT, UP0 ;  /* 0x000000ff0500728c */ /* 0x000fd2000bf06100 */
[----:B------:R-:W-:Y:S05]  /*13e0*/  BRA.U !UP0, `(.L_x_20) ;  /* 0x0000000908147547 */ /* 0x000fea000b800000 */
[----:B------:R-:W4:Y:S01]  /*13f0*/  S2UR UR5, SR_CgaCtaId ;  /* 0x00000000000579c3 */ /* 0x000f220000008800 */
[----:B------:R-:W-:Y:S01]  /*1400*/  ISETP.GE.U32.AND P1, PT, R11, R8, PT ;  /* 0x000000080b00720c */ /* 0x000fe20003f26070 */
[----:B------:R-:W-:Y:S02]  /*1410*/  UMOV UR4, 0x400 ;  /* 0x0000040000047882 */ /* 0x000fe40000000000 */
[----:B----4-:R-:W-:-:S12]  /*1420*/  ULEA UR4, UR5, UR4, 0x18 ;  /* 0x0000000405047291 */ /* 0x010fd8000f8ec0ff */
.L_x_37:
[----:B------:R-:W-:Y:S01]  /*1430*/  UIADD3 UR7, UP0, UPT, UR7, -0x4, URZ ;  /* 0xfffffffc07077890 */ /* 0x000fe2000ff1e0ff */
[----:B------:R-:W-:Y:S03]  /*1440*/  BSSY.RECONVERGENT B0, `(.L_x_26) ;  /* 0x0000018000007945 */ /* 0x000fe60003800200 */
[----:B------:R-:W-:Y:S02]  /*1450*/  UIADD3.X UR8, UPT, UPT, UR8, -0x1, URZ, UP0, !UPT ;  /* 0xffffffff08087890 */ /* 0x000fe400087fe4ff */
[----:B------:R-:W-:-:S04]  /*1460*/  UISETP.GT.U32.AND UP0, UPT, UR7, 0x1, UPT ;  /* 0x000000010700788c */ /* 0x000fc8000bf04070 */
[----:B------:R-:W-:Y:S01]  /*1470*/  UISETP.GT.U32.AND.EX UP0, UPT, UR8, URZ, UPT, UP0 ;  /* 0x000000ff0800728c */ /* 0x000fe2000bf04100 */
[----:B0---4-:R-:W-:Y:S10]  /*1480*/  @P1 BRA `(.L_x_27) ;  /* 0x00000000004c1947 */ /* 0x011ff40003800000 */
[----:B------:R-:W-:Y:S02]  /*1490*/  IADD3 R22, P1, PT, R11, 0x1, RZ ;  /* 0x000000010b167810 */ /* 0x000fe40007f3e0ff */
[----:B---3--:R-:W-:-:S03]  /*14a0*/  IADD3 R17, P0, PT, R13, -0x1, RZ ;  /* 0xffffffff0d117810 */ /* 0x008fc60007f1e0ff */
[----:B------:R-:W-:Y:S01]  /*14b0*/  IMAD.X R21, RZ, RZ, RZ, P1 ;  /* 0x000000ffff157224 */ /* 0x000fe200008e06ff */
[----:B--2---:R-:W-:Y:S02]  /*14c0*/  IADD3.X R18, PT, PT, R14, -0x1, RZ, P0, !PT ;  /* 0xffffffff0e127810 */ /* 0x004fe400007fe4ff */
[----:B0-----:R-:W-:Y:S02]  /*14d0*/  LOP3.LUT R19, R17, R22, RZ, 0xc0, !PT ;  /* 0x0000001611137212 */ /* 0x001fe400078ec0ff */
[----:B------:R-:W-:Y:S02]  /*14e0*/  LOP3.LUT R22, R18, R21, RZ, 0xc0, !PT ;  /* 0x0000001512167212 */ /* 0x000fe400078ec0ff */
[----:B------:R-:W-:-:S04]  /*14f0*/  ISETP.NE.U32.AND P0, PT, R19, RZ, PT ;  /* 0x000000ff1300720c */ /* 0x000fc80003f05070 */
[----:B------:R-:W-:-:S13]  /*1500*/  ISETP.NE.AND.EX P0, PT, R22, RZ, PT, P0 ;  /* 0x000000ff1600720c */ /* 0x000fda0003f05300 */
[----:B------:R-:W-:-:S05]  /*1510*/  @!P0 IMAD.IADD R17, R11, 0x1, -R16 ;  /* 0x000000010b118824 */ /* 0x000fca00078e0a10 */
[----:B------:R-:W-:Y:S02]  /*1520*/  @!P0 LEA R18, R17, UR4, 0x2 ;  /* 0x0000000411128c11 */ /* 0x000fe4000f8e10ff */
[----:B------:R-:W-:Y:S04]  /*1530*/  @!P0 LDS R17, [R12] ;  /* 0x000000000c118984 */ /* 0x000fe80000000800 */
[----:B------:R-:W0:Y:S02]  /*1540*/  @!P0 LDS R18, [R18] ;  /* 0x0000000012128984 */ /* 0x000e240000000800 */
[----:B0-----:R-:W-:Y:S01]  /*1550*/  @!P0 IMAD.IADD R17, R17, 0x1, R18 ;  /* 0x0000000111118824 */ /* 0x001fe200078e0212 */
[----:B------:R-:W-:Y:S06]  /*1560*/  @!P0 BRA `(.L_x_27) ;  /* 0x0000000000148947 */ /* 0x000fec0003800000 */
[----:B------:R-:W-:-:S04]  /*1570*/  ISETP.NE.U32.AND P0, PT, R19, R16, PT ;  /* 0x000000101300720c */ /* 0x000fc80003f05070 */
[----:B------:R-:W-:-:S13]  /*1580*/  ISETP.NE.AND.EX P0, PT, R22, R15, PT, P0 ;  /* 0x0000000f1600720c */ /* 0x000fda0003f05300 */
[----:B------:R-:W-:-:S05]  /*1590*/  @!P0 IMAD R18, R16, 0x4, R12 ;  /* 0x0000000410128824 */ /* 0x000fca00078e020c */
[----:B------:R4:W0:Y:S04]  /*15a0*/  @!P0 LDS R17, [R18] ;  /* 0x0000000012118984 */ /* 0x0008280000000800 */
[----:B------:R4:W2:Y:S02]  /*15b0*/  @P0 LDS R17, [R12] ;  /* 0x000000000c110984 */ /* 0x0008a40000000800 */
.L_x_27:
[----:B------:R-:W-:Y:S05]  /*15c0*/  BSYNC.RECONVERGENT B0 ;  /* 0x0000000000007941 */ /* 0x000fea0003800200 */
.L_x_26:
[----:B------:R-:W-:Y:S01]  /*15d0*/  BAR.SYNC.DEFER_BLOCKING 0x0 ;  /* 0x0000000000007b1d */ /* 0x000fe20000010000 */
[----:B------:R-:W-:-:S05]  /*15e0*/  ISETP.GE.U32.AND P1, PT, R11, R8, PT ;  /* 0x000000080b00720c */ /* 0x000fca0003f26070 */
[----:B------:R-:W-:Y:S08]  /*15f0*/  BSSY.RECONVERGENT B0, `(.L_x_28) ;  /* 0x000001f000007945 */ /* 0x000ff00003800200 */
[----:B0-2---:R0:W-:Y:S01]  /*1600*/  @!P1 STS [R12], R17 ;  /* 0x000000110c009388 */ /* 0x0051e20000000800 */
[----:B------:R-:W-:Y:S06]  /*1610*/  BAR.SYNC.DEFER_BLOCKING 0x0 ;  /* 0x0000000000007b1d */ /* 0x000fec0000010000 */
[----:B------:R-:W-:Y:S05]  /*1620*/  @P1 BRA `(.L_x_29) ;  /* 0x00000000006c1947 */ /* 0x000fea0003800000 */
[--C-:B0--3--:R-:W-:Y:S02]  /*1630*/  SHF.R.U64 R17, R13, 0x1, R14.reuse ;  /* 0x000000010d117819 */ /* 0x109fe4000000120e */
[----:B------:R-:W-:Y:S02]  /*1640*/  IADD3 R22, P2, PT, R11, 0x1, RZ ;  /* 0x000000010b167810 */ /* 0x000fe40007f5e0ff */
[----:B----4-:R-:W-:Y:S02]  /*1650*/  SHF.R.U32.HI R18, RZ, 0x1, R14 ;  /* 0x00000001ff127819 */ /* 0x010fe4000001160e */
[----:B------:R-:W-:Y:S01]  /*1660*/  IADD3 R17, P0, PT, R17, -0x1, RZ ;  /* 0xffffffff11117810 */ /* 0x000fe20007f1e0ff */
[----:B------:R-:W-:-:S03]  /*1670*/  IMAD.X R19, RZ, RZ, RZ, P2 ;  /* 0x000000ffff137224 */ /* 0x000fc600010e06ff */
[----:B------:R-:W-:Y:S02]  /*1680*/  IADD3.X R18, PT, PT, R18, -0x1, RZ, P0, !PT ;  /* 0xffffffff12127810 */ /* 0x000fe400007fe4ff */
[----:B------:R-:W-:Y:S02]  /*1690*/  LOP3.LUT R22, R17, R22, RZ, 0xc0, !PT ;  /* 0x0000001611167212 */ /* 0x000fe400078ec0ff */
[----:B------:R-:W-:Y:S02]  /*16a0*/  LOP3.LUT R19, R18, R19, RZ, 0xc0, !PT ;  /* 0x0000001312137212 */ /* 0x000fe400078ec0ff */
[----:B------:R-:W-:-:S04]  /*16b0*/  ISETP.NE.U32.AND P0, PT, R22, RZ, PT ;  /* 0x000000ff1600720c */ /* 0x000fc80003f05070 */
[----:B------:R-:W-:-:S13]  /*16c0*/  ISETP.NE.AND.EX P0, PT, R19, RZ, PT, P0 ;  /* 0x000000ff1300720c */ /* 0x000fda0003f05300 */
[----:B------:R-:W-:Y:S05]  /*16d0*/  @!P0 BRA `(.L_x_30) ;  /* 0x0000000000288947 */ /* 0x000fea0003800000 */
[--C-:B------:R-:W-:Y:S02]  /*16e0*/  SHF.R.U64 R17, R16, 0x1, R15.reuse ;  /* 0x0000000110117819 */ /* 0x100fe4000000120f */
[----:B------:R-:W-:Y:S02]  /*16f0*/  SHF.R.U32.HI R18, RZ, 0x1, R15 ;  /* 0x00000001ff127819 */ /* 0x000fe4000001160f */
[----:B------:R-:W-:-:S04]  /*1700*/  ISETP.NE.U32.AND P0, PT, R22, R17, PT ;  /* 0x000000111600720c */ /* 0x000fc80003f05070 */
[----:B------:R-:W-:-:S13]  /*1710*/  ISETP.NE.AND.EX P0, PT, R19, R18, PT, P0 ;  /* 0x000000121300720c */ /* 0x000fda0003f05300 */
[----:B------:R-:W-:Y:S01]  /*1720*/  @!P0 IMAD.SHL.U32 R18, R16, 0x2, RZ ;  /* 0x0000000210128824 */ /* 0x000fe200078e00ff */
[----:B------:R2:W0:Y:S04]  /*1730*/  @P0 LDS R17, [R12] ;  /* 0x000000000c110984 */ /* 0x0004280000000800 */
[----:B------:R-:W-:-:S05]  /*1740*/  @!P0 LOP3.LUT R19, R18, 0xfffffffc, RZ, 0xc0, !PT ;  /* 0xfffffffc12138812 */ /* 0x000fca00078ec0ff */
[----:B------:R-:W-:-:S05]  /*1750*/  @!P0 IMAD.IADD R19, R12, 0x1, R19 ;  /* 0x000000010c138824 */ /* 0x000fca00078e0213 */
[----:B------:R2:W3:Y:S01]  /*1760*/  @!P0 LDS R17, [R19] ;  /* 0x0000000013118984 */ /* 0x0004e20000000800 */
[----:B------:R-:W-:Y:S05]  /*1770*/  BRA `(.L_x_29) ;  /* 0x0000000000187947 */ /* 0x000fea0003800000 */
.L_x_30:
[----:B------:R-:W-:Y:S01]  /*1780*/  SHF.R.U32.HI R18, RZ, 0x1, R16 ;  /* 0x00000001ff127819 */ /* 0x000fe20000011610 */
[----:B------:R-:W-:Y:S04]  /*1790*/  LDS R17, [R12] ;  /* 0x000000000c117984 */ /* 0x000fe80000000800 */
[----:B------:R-:W-:-:S05]  /*17a0*/  IMAD.IADD R18, R11, 0x1, -R18 ;  /* 0x000000010b127824 */ /* 0x000fca00078e0a12 */
[----:B------:R-:W-:-:S06]  /*17b0*/  LEA R18, R18, UR4, 0x2 ;  /* 0x0000000412127c11 */ /* 0x000fcc000f8e10ff */
[----:B------:R-:W0:Y:S02]  /*17c0*/  LDS R18, [R18] ;  /* 0x0000000012127984 */ /* 0x000e240000000800 */
[----:B0-----:R-:W-:-:S07]  /*17d0*/  IMAD.IADD R17, R17, 0x1, R18 ;  /* 0x0000000111117824 */ /* 0x001fce00078e0212 */
.L_x_29:
[----:B------:R-:W-:Y:S05]  /*17e0*/  BSYNC.RECONVERGENT B0 ;  /* 0x0000000000007941 */ /* 0x000fea0003800200 */
.L_x_28:
[----:B------:R-:W-:Y:S06]  /*17f0*/  BAR.SYNC.DEFER_BLOCKING 0x0 ;  /* 0x0000000000007b1d */ /* 0x000fec0000010000 */
[----:B------:R-:W-:Y:S01]  /*1800*/  BSSY.RECONVERGENT B0, `(.L_x_31) ;  /* 0x000001d000007945 */ /* 0x000fe20003800200 */
[----:B0--3--:R0:W-:Y:S01]  /*1810*/  @!P1 STS [R12], R17 ;  /* 0x000000110c009388 */ /* 0x0091e20000000800 */
[----:B------:R-:W-:Y:S06]  /*1820*/  BAR.SYNC.DEFER_BLOCKING 0x0 ;  /* 0x0000000000007b1d */ /* 0x000fec0000010000 */
[----:B------:R-:W-:Y:S05]  /*1830*/  @P1 BRA `(.L_x_32) ;  /* 0x0000000000641947 */ /* 0x000fea0003800000 */
[----:B0-----:R-:W-:Y:S02]  /*1840*/  SHF.R.U64 R17, R13, 0x2, R14 ;  /* 0x000000020d117819 */ /* 0x001fe4000000120e */
[----:B------:R-:W-:Y:S02]  /*1850*/  IADD3 R22, P2, PT, R11, 0x1, RZ ;  /* 0x000000010b167810 */ /* 0x000fe40007f5e0ff */
[----:B------:R-:W-:-:S03]  /*1860*/  IADD3 R17, P0, PT, R17, -0x1, RZ ;  /* 0xffffffff11117810 */ /* 0x000fc60007f1e0ff */
[----:B--2---:R-:W-:Y:S01]  /*1870*/  IMAD.X R19, RZ, RZ, RZ, P2 ;  /* 0x000000ffff137224 */ /* 0x004fe200010e06ff */
[----:B----4-:R-:W-:Y:S02]  /*1880*/  LEA.HI.X R18, R14, 0xffffffff, RZ, 0x1e, P0 ;  /* 0xffffffff0e127811 */ /* 0x010fe400000ff4ff */
        /* <DEDUP_REMOVED lines=9> */
[----:B------:R-:W-:Y:S01]  /*1920*/  @!P0 LOP3.LUT R19, R16, 0xfffffffc, RZ, 0xc0, !PT ;  /* 0xfffffffc10138812 */ /* 0x000fe200078ec0ff */
[----:B------:R3:W0:Y:S04]  /*1930*/  @P0 LDS R17, [R12] ;  /* 0x000000000c110984 */ /* 0x0006280000000800 */
[----:B------:R-:W-:-:S05]  /*1940*/  @!P0 IMAD.IADD R19, R12, 0x1, R19 ;  /* 0x000000010c138824 */ /* 0x000fca00078e0213 */
[----:B------:R3:W2:Y:S01]  /*1950*/  @!P0 LDS R17, [R19] ;  /* 0x0000000013118984 */ /* 0x0006a20000000800 */
[----:B------:R-:W-:Y:S05]  /*1960*/  BRA `(.L_x_32) ;  /* 0x0000000000187947 */ /* 0x000fea0003800000 */
.L_x_33:
[----:B------:R-:W-:Y:S01]  /*1970*/  SHF.R.U32.HI R18, RZ, 0x2, R16 ;  /* 0x00000002ff127819 */ /* 0x000fe20000011610 */
[----:B------:R-:W-:Y:S04]  /*1980*/  LDS R17, [R12] ;  /* 0x000000000c117984 */ /* 0x000fe80000000800 */
[----:B------:R-:W-:-:S05]  /*1990*/  IMAD.IADD R18, R11, 0x1, -R18 ;  /* 0x000000010b127824 */ /* 0x000fca00078e0a12 */
[----:B------:R-:W-:-:S06]  /*19a0*/  LEA R18, R18, UR4, 0x2 ;  /* 0x0000000412127c11 */ /* 0x000fcc000f8e10ff */
[----:B------:R-:W0:Y:S02]  /*19b0*/  LDS R18, [R18] ;  /* 0x0000000012127984 */ /* 0x000e240000000800 */
[----:B0-----:R-:W-:-:S07]  /*19c0*/  IMAD.IADD R17, R17, 0x1, R18 ;  /* 0x0000000111117824 */ /* 0x001fce00078e0212 */
.L_x_32:
[----:B------:R-:W-:Y:S05]  /*19d0*/  BSYNC.RECONVERGENT B0 ;  /* 0x0000000000007941 */ /* 0x000fea0003800200 */
.L_x_31:
[----:B------:R-:W-:Y:S06]  /*19e0*/  BAR.SYNC.DEFER_BLOCKING 0x0 ;  /* 0x0000000000007b1d */ /* 0x000fec0000010000 */
[----:B------:R-:W-:Y:S01]  /*19f0*/  BSSY.RECONVERGENT B0, `(.L_x_34) ;  /* 0x000001c000007945 */ /* 0x000fe20003800200 */
[----:B0-2---:R0:W-:Y:S01]  /*1a00*/  @!P1 STS [R12], R17 ;  /* 0x000000110c009388 */ /* 0x0051e20000000800 */
[----:B------:R-:W-:Y:S06]  /*1a10*/  BAR.SYNC.DEFER_BLOCKING 0x0 ;  /* 0x0000000000007b1d */ /* 0x000fec0000010000 */
[----:B------:R-:W-:Y:S05]  /*1a20*/  @P1 BRA `(.L_x_35) ;  /* 0x0000000000601947 */ /* 0x000fea0003800000 */
[----:B0-----:R-:W-:Y:S02]  /*1a30*/  SHF.R.U64 R17, R13, 0x3, R14 ;  /* 0x000000030d117819 */ /* 0x001fe4000000120e */
[----:B------:R-:W-:Y:S02]  /*1a40*/  IADD3 R22, P2, PT, R11, 0x1, RZ ;  /* 0x000000010b167810 */ /* 0x000fe40007f5e0ff */
[----:B------:R-:W-:-:S03]  /*1a50*/  IADD3 R17, P0, PT, R17, -0x1, RZ ;  /* 0xffffffff11117810 */ /* 0x000fc60007f1e0ff */
[----:B------:R-:W-:Y:S01]  /*1a60*/  IMAD.X R21, RZ, RZ, RZ, P2 ;  /* 0x000000ffff157224 */ /* 0x000fe200010e06ff */
[----:B----4-:R-:W-:Y:S02]  /*1a70*/  LEA.HI.X R18, R14, 0xffffffff, RZ, 0x1d, P0 ;  /* 0xffffffff0e127811 */ /* 0x010fe400000fecff */
[----:B---3--:R-:W-:Y:S02]  /*1a80*/  LOP3.LUT R19, R17, R22, RZ, 0xc0, !PT ;  /* 0x0000001611137212 */ /* 0x008fe400078ec0ff */
        /* <DEDUP_REMOVED lines=8> */
[----:B------:R-:W-:Y:S01]  /*1b10*/  @!P0 IMAD R18, R21, 0x4, R12 ;  /* 0x0000000415128824 */ /* 0x000fe200078e020c */
[----:B------:R2:W0:Y:S04]  /*1b20*/  @P0 LDS R17, [R12] ;  /* 0x000000000c110984 */ /* 0x0004280000000800 */
[----:B------:R2:W3:Y:S01]  /*1b30*/  @!P0 LDS R17, [R18] ;  /* 0x0000000012118984 */ /* 0x0004e20000000800 */
[----:B------:R-:W-:Y:S05]  /*1b40*/  BRA `(.L_x_35) ;  /* 0x0000000000187947 */ /* 0x000fea0003800000 */
.L_x_36:
[----:B------:R-:W-:-:S05]  /*1b50*/  SHF.R.U64 R18, R16, 0x3, R15 ;  /* 0x0000000310127819 */ /* 0x000fca000000120f */
[----:B------:R-:W-:-:S05]  /*1b60*/  IMAD.IADD R17, R11, 0x1, -R18 ;  /* 0x000000010b117824 */ /* 0x000fca00078e0a12 */
[----:B------:R-:W-:Y:S02]  /*1b70*/  LEA R18, R17, UR4, 0x2 ;  /* 0x0000000411127c11 */ /* 0x000fe4000f8e10ff */
[----:B------:R-:W-:Y:S04]  /*1b80*/  LDS R17, [R12] ;  /* 0x000000000c117984 */ /* 0x000fe80000000800 */
[----:B------:R-:W0:Y:S02]  /*1b90*/  LDS R18, [R18] ;  /* 0x0000000012127984 */ /* 0x000e240000000800 */
[----:B0-----:R-:W-:-:S07]  /*1ba0*/  IMAD.IADD R17, R17, 0x1, R18 ;  /* 0x0000000111117824 */ /* 0x001fce00078e0212 */
.L_x_35:
[----:B------:R-:W-:Y:S05]  /*1bb0*/  BSYNC.RECONVERGENT B0 ;  /* 0x0000000000007941 */ /* 0x000fea0003800200 */
.L_x_34:
[----:B------:R-:W-:Y:S01]  /*1bc0*/  BAR.SYNC.DEFER_BLOCKING 0x0 ;  /* 0x0000000000007b1d */ /* 0x000fe20000010000 */
[--C-:B------:R-:W-:Y:S02]  /*1bd0*/  SHF.R.U64 R13, R13, 0x4, R14.reuse ;  /* 0x000000040d0d7819 */ /* 0x100fe4000000120e */
[--C-:B------:R-:W-:Y:S02]  /*1be0*/  SHF.R.U64 R16, R16, 0x4, R15.reuse ;  /* 0x0000000410107819 */ /* 0x100fe4000000120f */
[----:B------:R-:W-:Y:S02]  /*1bf0*/  SHF.R.U32.HI R14, RZ, 0x4, R14 ;  /* 0x00000004ff0e7819 */ /* 0x000fe4000001160e */
[----:B------:R-:W-:Y:S01]  /*1c00*/  SHF.R.U32.HI R15, RZ, 0x4, R15 ;  /* 0x00000004ff0f7819 */ /* 0x000fe2000001160f */
[----:B0--3--:R0:W-:Y:S01]  /*1c10*/  @!P1 STS [R12], R17 ;  /* 0x000000110c009388 */ /* 0x0091e20000000800 */
[----:B------:R-:W-:Y:S06]  /*1c20*/  BAR.SYNC.DEFER_BLOCKING 0x0 ;  /* 0x0000000000007b1d */ /* 0x000fec0000010000 */
[----:B------:R-:W-:Y:S05]  /*1c30*/  BRA.U UP0, `(.L_x_37) ;  /* 0xfffffff500fc7547 */ /* 0x000fea000b83ffff */
.L_x_20:
[----:B------:R-:W-:Y:S01]  /*1c40*/  ISETP.GT.U32.AND P0, PT, R2, R11, PT ;  /* 0x0000000b0200720c */ /* 0x000fe20003f04070 */
[----:B------:R-:W-:Y:S03]  /*1c50*/  BSSY.RECONVERGENT B0, `(.L_x_38) ;  /* 0x0000029000007945 */ /* 0x000fe60003800200 */
[----:B------:R-:W-:-:S13]  /*1c60*/  ISETP.GT.U32.AND.EX P0, PT, RZ, RZ, PT, P0 ;  /* 0x000000ffff00720c */ /* 0x000fda0003f04100 */
[----:B------:R-:W-:Y:S05]  /*1c70*/  @!P0 BRA `(.L_x_39) ;  /* 0x0000000000988947 */ /* 0x000fea0003800000 */
[----:B------:R-:W5:Y:S02]  /*1c80*/  LDCU.U8 UR4, c[0x0][0x3a0] ;  /* 0x00007400ff0477ac */ /* 0x000f640008000000 */
[----:B-----5:R-:W-:-:S04]  /*1c90*/  UPRMT UR4, UR4, 0x8880, URZ ;  /* 0x0000888004047896 */ /* 0x020fc800080000ff */
[----:B------:R-:W-:-:S09]  /*1ca0*/  UISETP.NE.AND UP0, UPT, UR4, URZ, UPT ;  /* 0x000000ff0400728c */ /* 0x000fd2000bf05270 */
[----:B------:R-:W-:Y:S05]  /*1cb0*/  BRA.U !UP0, `(.L_x_40) ;  /* 0x0000000108407547 */ /* 0x000fea000b800000 */
[----:B------:R-:W-:-:S04]  /*1cc0*/  ISETP.NE.U32.AND P1, PT, R10, R11, PT ;  /* 0x0000000b0a00720c */ /* 0x000fc80003f25070 */
[----:B------:R-:W-:-:S13]  /*1cd0*/  ISETP.NE.AND.EX P1, PT, R20, RZ, PT, P1 ;  /* 0x000000ff1400720c */ /* 0x000fda0003f25310 */
[----:B------:R-:W-:Y:S05]  /*1ce0*/  @P1 BRA `(.L_x_41) ;  /* 0x0000000000141947 */ /* 0x000fea0003800000 */
[----:B------:R-:W5:Y:S04]  /*1cf0*/  LDG.E R10, desc[UR12][R4.64] ;  /* 0x0000000c040a7981 */ /* 0x000f68000c1e1900 */
[----:B0--3--:R-:W-:Y:S04]  /*1d00*/  LDS R17, [R12+-0x4] ;  /* 0xfffffc000c117984 */ /* 0x009fe80000000800 */
[----:B------:R-:W5:Y:S02]  /*1d10*/  LDS R8, [R12] ;  /* 0x000000000c087984 */ /* 0x000f640000000800 */
[----:B-----5:R-:W-:Y:S01]  /*1d20*/  IADD3 R17, PT, PT, R10, R8, R17 ;  /* 0x000000080a117210 */ /* 0x020fe20007ffe011 */
[----:B------:R-:W-:Y:S06]  /*1d30*/  BRA `(.L_x_39) ;  /* 0x0000000000687947 */ /* 0x000fec0003800000 */
.L_x_41:
[----:B------:R-:W-:-:S04]  /*1d40*/  LOP3.LUT R8, R11, 0x1, RZ, 0xc0, !PT ;  /* 0x000000010b087812 */ /* 0x000fc800078ec0ff */
[----:B------:R-:W-:-:S04]  /*1d50*/  ISETP.NE.U32.AND P1, PT, R8, 0x1, PT ;  /* 0x000000010800780c */ /* 0x000fc80003f25070 */
[----:B------:R-:W-:-:S13]  /*1d60*/  ISETP.NE.U32.AND.EX P1, PT, RZ, RZ, PT, P1 ;  /* 0x000000ffff00720c */ /* 0x000fda0003f25110 */
[----:B------:R-:W-:Y:S04]  /*1d70*/  @P1 LDS R8, [R12] ;  /* 0x000000000c081984 */ /* 0x000fe80000000800 */
[----:B0--3--:R-:W0:Y:S02]  /*1d80*/  @P1 LDS R17, [R12+0x4] ;  /* 0x000004000c111984 */ /* 0x009e240000000800 */
[----:B0-----:R-:W-:-:S06]  /*1d90*/  @P1 IMAD.IADD R17, R8, 0x1, R17 ;  /* 0x0000000108111824 */ /* 0x001fcc00078e0211 */
[----:B------:R0:W3:Y:S01]  /*1da0*/  @!P1 LDS R17, [R12+0x8] ;  /* 0x000008000c119984 */ /* 0x0000e20000000800 */
[----:B------:R-:W-:Y:S05]  /*1db0*/  BRA `(.L_x_39) ;  /* 0x0000000000487947 */ /* 0x000fea0003800000 */
.L_x_40:
[----:B------:R-:W-:Y:S02]  /*1dc0*/  IADD3 R13, P2, PT, R13, -0x1, RZ ;  /* 0xffffffff0d0d7810 */ /* 0x000fe40007f5e0ff */
[----:B------:R-:W-:Y:S02]  /*1dd0*/  IADD3 R8, P3, PT, R11, 0x1, RZ ;  /* 0x000000010b087810 */ /* 0x000fe40007f7e0ff */
[----:B------:R-:W-:Y:S02]  /*1de0*/  IADD3.X R14, PT, PT, R14, -0x1, RZ, P2, !PT ;  /* 0xffffffff0e0e7810 */ /* 0x000fe400017fe4ff */
[----:B------:R-:W-:Y:S01]  /*1df0*/  LOP3.LUT P1, RZ, R13, R8, RZ, 0xc0, !PT ;  /* 0x000000080dff7212 */ /* 0x000fe2000782c0ff */
[----:B------:R-:W-:-:S05]  /*1e00*/  IMAD.X R13, RZ, RZ, RZ, P3 ;  /* 0x000000ffff0d7224 */ /* 0x000fca00018e06ff */
[----:B------:R-:W-:-:S13]  /*1e10*/  LOP3.LUT P1, RZ, R14, R13, RZ, 0xc0, P1 ;  /* 0x0000000d0eff7212 */ /* 0x000fda000082c0ff */
[----:B------:R-:W-:Y:S05]  /*1e20*/  @P1 BRA `(.L_x_42) ;  /* 0x0000000000241947 */ /* 0x000fea0003800000 */
[----:B------:R-:W5:Y:S01]  /*1e30*/  S2UR UR5, SR_CgaCtaId ;  /* 0x00000000000579c3 */ /* 0x000f620000008800 */
[----:B------:R-:W-:Y:S01]  /*1e40*/  UMOV UR4, 0x400 ;  /* 0x0000040000047882 */ /* 0x000fe20000000000 */
[----:B------:R-:W-:Y:S01]  /*1e50*/  IMAD.IADD R16, R11, 0x1, -R16 ;  /* 0x000000010b107824 */ /* 0x000fe200078e0a10 */
[----:B0--3--:R-:W-:Y:S01]  /*1e60*/  LDS R17, [R12] ;  /* 0x000000000c117984 */ /* 0x009fe20000000800 */
[----:B-----5:R-:W-:-:S06]  /*1e70*/  ULEA UR4, UR5, UR4, 0x18 ;  /* 0x0000000405047291 */ /* 0x020fcc000f8ec0ff */
[----:B------:R-:W-:-:S06]  /*1e80*/  LEA R16, R16, UR4, 0x2 ;  /* 0x0000000410107c11 */ /* 0x000fcc000f8e10ff */
[----:B------:R-:W0:Y:S02]  /*1e90*/  LDS R16, [R16] ;  /* 0x0000000010107984 */ /* 0x000e240000000800 */
[----:B0-----:R-:W-:Y:S01]  /*1ea0*/  IMAD.IADD R17, R17, 0x1, R16 ;  /* 0x0000000111117824 */ /* 0x001fe200078e0210 */
[----:B------:R-:W-:Y:S06]  /*1eb0*/  BRA `(.L_x_39) ;  /* 0x0000000000087947 */ /* 0x000fec0003800000 */
.L_x_42:
[----:B01234-:R-:W-:-:S05]  /*1ec0*/  IMAD R12, R16, 0x4, R12 ;  /* 0x00000004100c7824 */ /* 0x01ffca00078e020c */
[----:B------:R0:W1:Y:S02]  /*1ed0*/  LDS R17, [R12] ;  /* 0x000000000c117984 */ /* 0x0000640000000800 */
.L_x_39:
[----:B------:R-:W-:Y:S05]  /*1ee0*/  BSYNC.RECONVERGENT B0 ;  /* 0x0000000000007941 */ /* 0x000fea0003800200 */
.L_x_38:
[----:B------:R-:W-:Y:S06]  /*1ef0*/  BAR.SYNC.DEFER_BLOCKING 0x0 ;  /* 0x0000000000007b1d */ /* 0x000fec0000010000 */
[----:B------:R-:W-:Y:S05]  /*1f00*/  @!P0 EXIT ;  /* 0x000000000000894d */ /* 0x000fea0003800000 */
[----:B01234-:R-:W0:Y:S01]  /*1f10*/  LDC.64 R12, c[0x0][0x380] ;  /* 0x0000e000ff0c7b82 */ /* 0x01fe220000000a00 */
[----:B------:R-:W-:Y:S02]  /*1f20*/  IADD3 R2, P2, PT, R2, -0x1, RZ ;  /* 0xffffffff02027810 */ /* 0x000fe40007f5e0ff */
[----:B------:R-:W-:Y:S02]  /*1f30*/  ISETP.NE.U32.AND P1, PT, R9, R6, PT ;  /* 0x000000060900720c */ /* 0x000fe40003f25070 */
[----:B------:R-:W-:Y:S01]  /*1f40*/  ISETP.NE.U32.AND P0, PT, R2, R11, PT ;  /* 0x0000000b0200720c */ /* 0x000fe20003f05070 */
[----:B------:R-:W-:Y:S01]  /*1f50*/  IMAD.X R2, RZ, RZ, -0x1, P2 ;  /* 0xffffffffff027424 */ /* 0x000fe200010e06ff */
[----:B------:R-:W-:-:S04]  /*1f60*/  ISETP.NE.AND.EX P1, PT, R7, RZ, PT, P1 ;  /* 0x000000ff0700720c */ /* 0x000fc80003f25310 */
[----:B------:R-:W-:Y:S01]  /*1f70*/  ISETP.NE.OR.EX P0, PT, R2, RZ, !P1, P0 ;  /* 0x000000ff0200720c */ /* 0x000fe20004f05700 */
[----:B0-----:R-:W-:-:S05]  /*1f80*/  IMAD.WIDE.U32 R12, R0, 0x4, R12 ;  /* 0x00000004000c7825 */ /* 0x001fca00078e000c */
[----:B------:R0:W-:Y:S07]  /*1f90*/  STG.E desc[UR12][R12.64], R17 ;  /* 0x000000110c007986 */ /* 0x0001ee000c10190c */
[----:B------:R-:W-:Y:S05]  /*1fa0*/  @P0 EXIT ;  /* 0x000000000000094d */ /* 0x000fea0003800000 */
[----:B------:R-:W1:Y:S02]  /*1fb0*/  LDC.U8 R0, c[0x0][0x3a0] ;  /* 0x0000e800ff007b82 */ /* 0x000e640000000000 */
[----:B-1----:R-:W-:-:S04]  /*1fc0*/  PRMT R0, R0, 0x8880, RZ ;  /* 0x0000888000007816 */ /* 0x002fc800000000ff */
[----:B------:R-:W-:-:S13]  /*1fd0*/  ISETP.NE.AND P1, PT, R0, RZ, PT ;  /* 0x000000ff0000720c */ /* 0x000fda0003f25270 */
[----:B------:R-:W1:Y:S02]  /*1fe0*/  @P1 LDC.64 R2, c[0x0][0x390] ;  /* 0x0000e400ff021b82 */ /* 0x000e640000000a00 */
[----:B-1----:R-:W-:-:S04]  /*1ff0*/  @P1 LEA R2, P0, R6, R2, 0x2 ;  /* 0x0000000206021211 */ /* 0x002fc800078010ff */
[----:B------:R-:W-:-:S05]  /*2000*/  @P1 LEA.HI.X R3, R6, R3, RZ, 0x2, P0 ;  /* 0x0000000306031211 */ /* 0x000fca00000f14ff */
[----:B------:R1:W-:Y:S01]  /*2010*/  @P1 STG.E desc[UR12][R2.64], R17 ;  /* 0x0000001102001986 */ /* 0x0003e2000c10190c */
[----:B------:R-:W-:Y:S05]  /*2020*/  @P1 EXIT ;  /* 0x000000000000194d */ /* 0x000fea0003800000 */
[----:B------:R-:W0:Y:S01]  /*2030*/  LDG.E R4, desc[UR12][R4.64] ;  /* 0x0000000c04047981 */ /* 0x000e22000c1e1900 */
[----:B-1----:R-:W1:Y:S02]  /*2040*/  LDC.64 R2, c[0x0][0x390] ;  /* 0x0000e400ff027b82 */ /* 0x002e640000000a00 */
[----:B-1----:R-:W-:-:S04]  /*2050*/  LEA R2, P0, R6, R2, 0x2 ;  /* 0x0000000206027211 */ /* 0x002fc800078010ff */
[----:B------:R-:W-:Y:S01]  /*2060*/  LEA.HI.X R3, R6, R3, RZ, 0x2, P0 ;  /* 0x0000000306037211 */ /* 0x000fe200000f14ff */
[----:B0-----:R-:W-:-:S05]  /*2070*/  IMAD.IADD R17, R4, 0x1, R17 ;  /* 0x0000000104117824 */ /* 0x001fca00078e0211 */
[----:B------:R-:W-:Y:S01]  /*2080*/  STG.E desc[UR12][R2.64], R17 ;  /* 0x0000001102007986 */ /* 0x000fe2000c10190c */
[----:B------:R-:W-:Y:S05]  /*2090*/  EXIT ;  /* 0x000000000000794d */ /* 0x000fea0003800000 */
.L_x_1:
[----:B------:R-:W-:Y:S01]  /*20a0*/  ISETP.GT.U32.AND P1, PT, R11, 0x1, PT ;  /* 0x000000010b00780c */ /* 0x000fe20003f24070 */
[----:B------:R-:W-:Y:S01]  /*20b0*/  BSSY.RECONVERGENT B0, `(.L_x_43) ;  /* 0x0000021000007945 */ /* 0x000fe20003800200 */
[----:B------:R-:W-:-:S11]  /*20c0*/  IMAD.MOV.U32 R7, RZ, RZ, RZ ;  /* 0x000000ffff077224 */ /* 0x000fd600078e00ff */
[----:B------:R-:W-:Y:S05]  /*20d0*/  @P1 BRA `(.L_x_44) ;  /* 0x0000000000781947 */ /* 0x000fea0003800000 */
[----:B------:R-:W0:Y:S02]  /*20e0*/  LDCU.U8 UR4, c[0x0][0x3a0] ;  /* 0x00007400ff0477ac */ /* 0x000e240008000000 */
[----:B0-----:R-:W-:-:S04]  /*20f0*/  UPRMT UR4, UR4, 0x8880, URZ ;  /* 0x0000888004047896 */ /* 0x001fc800080000ff */
[----:B------:R-:W-:-:S09]  /*2100*/  UISETP.NE.AND UP0, UPT, UR4, URZ, UPT ;  /* 0x000000ff0400728c */ /* 0x000fd2000bf05270 */
[----:B------:R-:W-:Y:S05]  /*2110*/  BRA.U !UP0, `(.L_x_45) ;  /* 0x0000000108387547 */ /* 0x000fea000b800000 */
[----:B------:R-:W0:Y:S02]  /*2120*/  LDC.64 R4, c[0x0][0x388] ;  /* 0x0000e200ff047b82 */ /* 0x000e240000000a00 */
[----:B0-----:R-:W-:-:S05]  /*2130*/  IMAD.WIDE.U32 R2, R13, 0x4, R4 ;  /* 0x000000040d027825 */ /* 0x001fca00078e0004 */
[----:B------:R1:W5:Y:S01]  /*2140*/  LDG.E R7, desc[UR12][R2.64] ;  /* 0x0000000c02077981 */ /* 0x000362000c1e1900 */
[----:B------:R-:W-:-:S13]  /*2150*/  ISETP.NE.AND P2, PT, R11, 0x1, PT ;  /* 0x000000010b00780c */ /* 0x000fda0003f45270 */
[----:B-1----:R-:W-:Y:S05]  /*2160*/  @P2 BRA `(.L_x_44) ;  /* 0x0000000000542947 */ /* 0x002fea0003800000 */
[----:B------:R-:W-:-:S06]  /*2170*/  IMAD.WIDE.U32 R4, R0, 0x4, R4 ;  /* 0x0000000400047825 */ /* 0x000fcc00078e0004 */
[----:B------:R-:W2:Y:S02]  /*2180*/  LDG.E R4, desc[UR12][R4.64] ;  /* 0x0000000c04047981 */ /* 0x000ea4000c1e1900 */
[----:B--2--5:R-:W-:Y:S01]  /*2190*/  IMAD.IADD R7, R7, 0x1, R4 ;  /* 0x0000000107077824 */ /* 0x024fe200078e0204 */
[----:B------:R-:W-:Y:S06]  /*21a0*/  @!P0 BRA `(.L_x_44) ;  /* 0x0000000000448947 */ /* 0x000fec0003800000 */
[----:B------:R-:W0:Y:S02]  /*21b0*/  LDC.64 R2, c[0x0][0x390] ;  /* 0x0000e400ff027b82 */ /* 0x000e240000000a00 */
[----:B0-----:R-:W-:-:S04]  /*21c0*/  LEA R2, P0, R6, R2, 0x2 ;  /* 0x0000000206027211 */ /* 0x001fc800078010ff */
[----:B------:R-:W-:-:S05]  /*21d0*/  LEA.HI.X R3, R6, R3, RZ, 0x2, P0 ;  /* 0x0000000306037211 */ /* 0x000fca00000f14ff */
[----:B------:R1:W-:Y:S01]  /*21e0*/  STG.E desc[UR12][R2.64], R7 ;  /* 0x0000000702007986 */ /* 0x0003e2000c10190c */
[----:B------:R-:W-:Y:S05]  /*21f0*/  BRA `(.L_x_44) ;  /* 0x0000000000307947 */ /* 0x000fea0003800000 */
.L_x_45:
[----:B------:R-:W-:-:S13]  /*2200*/  ISETP.NE.AND P2, PT, R11, 0x1, PT ;  /* 0x000000010b00780c */ /* 0x000fda0003f45270 */
[----:B------:R-:W-:Y:S05]  /*2210*/  @P2 BRA `(.L_x_44) ;  /* 0x0000000000282947 */ /* 0x000fea0003800000 */
[----:B------:R-:W0:Y:S08]  /*2220*/  LDC.64 R2, c[0x0][0x388] ;  /* 0x0000e200ff027b82 */ /* 0x000e300000000a00 */
[----:B------:R-:W1:Y:S01]  /*2230*/  @P0 LDC.64 R8, c[0x0][0x390] ;  /* 0x0000e400ff080b82 */ /* 0x000e620000000a00 */
[----:B0-----:R-:W-:-:S04]  /*2240*/  IMAD.WIDE.U32 R4, R13, 0x4, R2 ;  /* 0x000000040d047825 */ /* 0x001fc800078e0002 */
[----:B------:R-:W-:Y:S01]  /*2250*/  @P0 IMAD.WIDE.U32 R2, R0, 0x4, R2 ;  /* 0x0000000400020825 */ /* 0x000fe200078e0002 */
[----:B------:R-:W2:Y:S05]  /*2260*/  LDG.E R7, desc[UR12][R4.64] ;  /* 0x0000000c04077981 */ /* 0x000eaa000c1e1900 */
[----:B------:R-:W2:Y:S01]  /*2270*/  @P0 LDG.E R2, desc[UR12][R2.64] ;  /* 0x0000000c02020981 */ /* 0x000ea2000c1e1900 */
[----:B-1----:R-:W-:-:S04]  /*2280*/  @P0 LEA R8, P2, R6, R8, 0x2 ;  /* 0x0000000806080211 */ /* 0x002fc800078410ff */
[----:B------:R-:W-:Y:S01]  /*2290*/  @P0 LEA.HI.X R9, R6, R9, RZ, 0x2, P2 ;  /* 0x0000000906090211 */ /* 0x000fe200010f14ff */
[----:B--2---:R-:W-:-:S05]  /*22a0*/  @P0 IMAD.IADD R11, R7, 0x1, R2 ;  /* 0x00000001070b0824 */ /* 0x004fca00078e0202 */
[----:B------:R0:W-:Y:S03]  /*22b0*/  @P0 STG.E desc[UR12][R8.64], R11 ;  /* 0x0000000b08000986 */ /* 0x0001e6000c10190c */
.L_x_44:
[----:B------:R-:W-:Y:S05]  /*22c0*/  BSYNC.RECONVERGENT B0 ;  /* 0x0000000000007941 */ /* 0x000fea0003800200 */
.L_x_43:
[----:B------:R-:W-:Y:S06]  /*22d0*/  BAR.SYNC.DEFER_BLOCKING 0x0 ;  /* 0x0000000000007b1d */ /* 0x000fec0000010000 */
[----:B------:R-:W-:Y:S05]  /*22e0*/  @P1 EXIT ;  /* 0x000000000000194d */ /* 0x000fea0003800000 */
[----:B-1----:R-:W1:Y:S02]  /*22f0*/  LDC.64 R2, c[0x0][0x380] ;  /* 0x0000e000ff027b82 */ /* 0x002e640000000a00 */
[----:B-1----:R-:W-:-:S05]  /*2300*/  IMAD.WIDE.U32 R2, R0, 0x4, R2 ;  /* 0x0000000400027825 */ /* 0x002fca00078e0002 */
[----:B-----5:R-:W-:Y:S01]  /*2310*/  STG.E desc[UR12][R2.64], R7 ;  /* 0x0000000702007986 */ /* 0x020fe2000c10190c */
[----:B------:R-:W-:Y:S05]  /*2320*/  EXIT ;  /* 0x000000000000794d */ /* 0x000fea0003800000 */
.L_x_46:
        /* <DEDUP_REMOVED lines=13> */
.L_x_75:


//--------------------- .text._Z11psaHSKernelPiS_S_mb --------------------------
	.section	.text._Z11psaHSKernelPiS_S_mb,"ax",@progbits
	.align	128
        .global         _Z11psaHSKernelPiS_S_mb
        .type           _Z11psaHSKernelPiS_S_mb,@function
        .size           _Z11psaHSKernelPiS_S_mb,(.L_x_76 - _Z11psaHSKernelPiS_S_mb)
        .other          _Z11psaHSKernelPiS_S_mb,@"STO_CUDA_ENTRY STV_DEFAULT"
_Z11psaHSKernelPiS_S_mb:
.text._Z11psaHSKernelPiS_S_mb:
        /* <DEDUP_REMOVED lines=24> */
[----:B------:R-:W-:-:S04]  /*0180*/  FADD R9, R0, -1 ;  /* 0xbf80000000097421 */ /* 0x000fc80000000000 */
[----:B------:R-:W-:-:S04]  /*0190*/  FFMA R0, R9, R10, -0.16845393180847167969 ;  /* 0xbe2c7f3009007423 */ /* 0x000fc8000000000a */
        /* <DEDUP_REMOVED lines=8> */
[C---:B------:R-:W-:Y:S01]  /*0220*/  FMUL R10, R9.reuse, R0 ;  /* 0x00000000090a7220 */ /* 0x040fe20000400000 */
[----:B------:R-:W-:Y:S02]  /*0230*/  I2FP.F32.S32 R0, R5 ;  /* 0x0000000500007245 */ /* 0x000fe40000201400 */
[----:B------:R-:W0:Y:S01]  /*0240*/  S2R R5, SR_TID.X ;  /* 0x0000000000057919 */ /* 0x000e220000002100 */
[C---:B------:R-:W-:Y:S02]  /*0250*/  FMUL R10, R9.reuse, R10 ;  /* 0x0000000a090a7220 */ /* 0x040fe40000400000 */
[----:B------:R-:W-:Y:S02]  /*0260*/  FFMA R0, R0, 1.1920928955078125e-07, RZ ;  /* 0x3400000000007823 */ /* 0x000fe400000000ff */
[----:B------:R-:W-:-:S04]  /*0270*/  FFMA R9, R9, 1.4426950216293334961, R10 ;  /* 0x3fb8aa3b09097823 */ /* 0x000fc8000000000a */
[----:B------:R-:W-:Y:S01]  /*0280*/  FADD R10, R0, R9 ;  /* 0x00000009000a7221 */ /* 0x000fe20000000000 */
[----:B------:R-:W-:Y:S01]  /*0290*/  @P1 FFMA R10, R8, R11, +INF ;  /* 0x7f800000080a1423 */ /* 0x000fe2000000000b */
[----:B------:R-:W-:-:S05]  /*02a0*/  IMAD.SHL.U32 R9, R4, 0x400, RZ ;  /* 0x0000040004097824 */ /* 0x000fca00078e00ff */
[----:B------:R-:W1:Y:S02]  /*02b0*/  F2I.U64.CEIL R10, R10 ;  /* 0x0000000a000a7311 */ /* 0x000e640000209800 */
[----:B-1----:R-:W-:Y:S02]  /*02c0*/  ISETP.NE.U32.AND P1, PT, R10, 0x1, PT ;  /* 0x000000010a00780c */ /* 0x002fe40003f25070 */
[----:B0-----:R-:W-:Y:S02]  /*02d0*/  LOP3.LUT R0, R9, R5, RZ, 0xfc, !PT ;  /* 0x0000000509007212 */ /* 0x001fe400078efcff */
[----:B------:R-:W-:-:S13]  /*02e0*/  ISETP.NE.AND.EX P1, PT, R11, RZ, PT, P1 ;  /* 0x000000ff0b00720c */ /* 0x000fda0003f25310 */
[----:B--2---:R-:W-:Y:S05]  /*02f0*/  @!P1 BRA `(.L_x_47) ;  /* 0x0000000c00889947 */ /* 0x004fea0003800000 */
[----:B------:R-:W-:-:S04]  /*0300*/  ISETP.NE.U32.AND P1, PT, R10, RZ, PT ;  /* 0x000000ff0a00720c */ /* 0x000fc80003f25070 */
[----:B------:R-:W-:-:S13]  /*0310*/  ISETP.NE.AND.EX P1, PT, R11, RZ, PT, P1 ;  /* 0x000000ff0b00720c */ /* 0x000fda0003f25310 */
        /* <DEDUP_REMOVED lines=16> */
.L_x_49:
        /* <DEDUP_REMOVED lines=8> */
.L_x_48:
[----:B------:R-:W0:Y:S01]  /*04a0*/  S2UR UR5, SR_CgaCtaId ;  /* 0x00000000000579c3 */ /* 0x000e220000008800 */
[----:B------:R-:W-:Y:S01]  /*04b0*/  ISETP.GT.U32.AND P0, PT, R2, R5, PT ;  /* 0x000000050200720c */ /* 0x000fe20003f04070 */
[----:B------:R-:W-:Y:S01]  /*04c0*/  UMOV UR4, 0x400 ;  /* 0x0000040000047882 */ /* 0x000fe20000000000 */
[----:B------:R-:W-:Y:S02]  /*04d0*/  BSSY.RECONVERGENT B0, `(.L_x_50) ;  /* 0x000000d000007945 */ /* 0x000fe40003800200 */
[----:B------:R-:W-:Y:S01]  /*04e0*/  ISETP.GT.U32.AND.EX P0, PT, RZ, RZ, PT, P0 ;  /* 0x000000ffff00720c */ /* 0x000fe20003f04100 */
[----:B0-----:R-:W-:-:S06]  /*04f0*/  ULEA UR5, UR5, UR4, 0x18 ;  /* 0x0000000405057291 */ /* 0x001fcc000f8ec0ff */
[----:B------:R-:W-:-:S06]  /*0500*/  LEA R8, R5, UR5, 0x2 ;  /* 0x0000000505087c11 */ /* 0x000fcc000f8e10ff */
[----:B------:R-:W-:Y:S05]  /*0510*/  @!P0 BRA `(.L_x_51) ;  /* 0x0000000000208947 */ /* 0x000fea0003800000 */
[----:B------:R-:W0:Y:S01]  /*0520*/  LDC.64 R12, c[0x0][0x388] ;  /* 0x0000e200ff0c7b82 */ /* 0x000e220000000a00 */
[----:B------:R-:W-:Y:S01]  /*0530*/  ISETP.NE.AND P1, PT, R5, RZ, PT ;  /* 0x000000ff0500720c */ /* 0x000fe20003f25270 */
[----:B0-----:R-:W-:-:S05]  /*0540*/  IMAD.WIDE.U32 R12, R0, 0x4, R12 ;  /* 0x00000004000c7825 */ /* 0x001fca00078e000c */
[----:B------:R-:W2:Y:S07]  /*0550*/  LDG.E R9, desc[UR10][R12.64] ;  /* 0x0000000a0c097981 */ /* 0x000eae000c1e1900 */
[----:B------:R-:W3:Y:S04]  /*0560*/  @P1 LDG.E R14, desc[UR10][R12.64+-0x4] ;  /* 0xfffffc0a0c0e1981 */ /* 0x000ee8000c1e1900 */
[----:B--2---:R0:W-:Y:S01]  /*0570*/  @!P1 STS [UR5], R9 ;  /* 0x00000009ff009988 */ /* 0x0041e20008000805 */
[----:B---3--:R-:W-:-:S05]  /*0580*/  @P1 IMAD.IADD R15, R9, 0x1, R14 ;  /* 0x00000001090f1824 */ /* 0x008fca00078e020e */
[----:B------:R0:W-:Y:S02]  /*0590*/  @P1 STS [R8], R15 ;  /* 0x0000000f08001388 */ /* 0x0001e40000000800 */
.L_x_51:
[----:B------:R-:W-:Y:S05]  /*05a0*/  BSYNC.RECONVERGENT B0 ;  /* 0x0000000000007941 */ /* 0x000fea0003800200 */
.L_x_50:
[----:B------:R-:W-:Y:S01]  /*05b0*/  BAR.SYNC.DEFER_BLOCKING 0x0 ;  /* 0x0000000000007b1d */ /* 0x000fe20000010000 */
[----:B------:R-:W-:Y:S01]  /*05c0*/  ISETP.GE.U32.AND P1, PT, R10, 0x3, PT ;  /* 0x000000030a00780c */ /* 0x000fe20003f26070 */
[----:B------:R-:W-:Y:S02]  /*05d0*/  IMAD.MOV.U32 R14, RZ, RZ, 0x2 ;  /* 0x00000002ff0e7424 */ /* 0x000fe400078e00ff */
[----:B0-----:R-:W-:Y:S01]  /*05e0*/  IMAD.MOV.U32 R15, RZ, RZ, RZ ;  /* 0x000000ffff0f7224 */ /* 0x001fe200078e00ff */
[----:B------:R-:W-:-:S13]  /*05f0*/  ISETP.GE.U32.AND.EX P1, PT, R11, RZ, PT, P1 ;  /* 0x000000ff0b00720c */ /* 0x000fda0003f26110 */
[----:B------:R-:W-:Y:S05]  /*0600*/  @!P1 BRA `(.L_x_52) ;  /* 0x0000000400f49947 */ /* 0x000fea0003800000 */
[C---:B------:R-:W-:Y:S01]  /*0610*/  IADD3 R9, P2, PT, R10.reuse, -0x3, RZ ;  /* 0xfffffffd0a097810 */ /* 0x040fe20007f5e0ff */
[----:B------:R-:W-:Y:S01]  /*0620*/  UMOV UR8, 0x1 ;  /* 0x0000000100087882 */ /* 0x000fe20000000000 */
[----:B------:R-:W-:Y:S02]  /*0630*/  UMOV UR4, URZ ;  /* 0x000000ff00047c82 */ /* 0x000fe40008000000 */
[----:B------:R-:W-:Y:S02]  /*0640*/  ISETP.GE.U32.AND P1, PT, R9, 0x3, PT ;  /* 0x000000030900780c */ /* 0x000fe40003f26070 */
[----:B------:R-:W-:Y:S02]  /*0650*/  IADD3.X R9, PT, PT, R11, -0x1, RZ, P2, !PT ;  /* 0xffffffff0b097810 */ /* 0x000fe400017fe4ff */
[----:B------:R-:W-:Y:S02]  /*0660*/  IADD3 R12, P2, PT, R10, -0x2, RZ ;  /* 0xfffffffe0a0c7810 */ /* 0x000fe40007f5e0ff */
[----:B------:R-:W-:Y:S01]  /*0670*/  ISETP.GE.U32.AND.EX P1, PT, R9, RZ, PT, P1 ;  /* 0x000000ff0900720c */ /* 0x000fe20003f26110 */
[----:B------:R-:W-:Y:S01]  /*0680*/  IMAD.MOV.U32 R9, RZ, RZ, RZ ;  /* 0x000000ffff097224 */ /* 0x000fe200078e00ff */
[----:B------:R-:W-:-:S02]  /*0690*/  IADD3.X R13, PT, PT, R11, -0x1, RZ, P2, !PT ;  /* 0xffffffff0b0d7810 */ /* 0x000fc400017fe4ff */
[----:B------:R-:W-:-:S09]  /*06a0*/  LOP3.LUT R10, R12, 0x3, RZ, 0xc0, !PT ;  /* 0x000000030c0a7812 */ /* 0x000fd200078ec0ff */
[----:B------:R-:W-:Y:S05]  /*06b0*/  @!P1 BRA `(.L_x_53) ;  /* 0x0000000400409947 */ /* 0x000fea0003800000 */
[----:B------:R-:W-:Y:S01]  /*06c0*/  LOP3.LUT R11, R12, 0xfffffffc, RZ, 0xc0, !PT ;  /* 0xfffffffc0c0b7812 */ /* 0x000fe200078ec0ff */
[----:B------:R-:W-:Y:S01]  /*06d0*/  IMAD.MOV.U32 R12, RZ, RZ, R13 ;  /* 0x000000ffff0c7224 */ /* 0x000fe200078e000d */
[----:B------:R-:W-:Y:S01]  /*06e0*/  UMOV UR8, 0x1 ;  /* 0x0000000100087882 */ /* 0x000fe20000000000 */
[----:B------:R-:W-:-:S05]  /*06f0*/  UMOV UR4, URZ ;  /* 0x000000ff00047c82 */ /* 0x000fca0008000000 */
.L_x_62:
[----:B------:R-:W-:Y:S01]  /*0700*/  BSSY.RECONVERGENT B0, `(.L_x_54) ;  /* 0x000000c000007945 */ /* 0x000fe20003800200 */
[----:B------:R-:W-:-:S03]  /*0710*/  ISETP.GT.U32.AND P1, PT, R2, R5, PT ;  /* 0x000000050200720c */ /* 0x000fc60003f24070 */
[----:B0-----:R-:W-:Y:S10]  /*0720*/  @!P0 BRA `(.L_x_55) ;  /* 0x0000000000248947 */ /* 0x001ff40003800000 */
[----:B------:R-:W-:Y:S02]  /*0730*/  USHF.L.U64.HI UR6, UR8, 0x1, UR4 ;  /* 0x0000000108067899 */ /* 0x000fe40008010204 */
[----:B------:R-:W-:-:S04]  /*0740*/  USHF.L.U32 UR7, UR8, 0x1, URZ ;  /* 0x0000000108077899 */ /* 0x000fc800080006ff */
[----:B------:R-:W-:Y:S02]  /*0750*/  IMAD.U32 R13, RZ, RZ, UR6 ;  /* 0x00000006ff0d7e24 */ /* 0x000fe4000f8e00ff */
[----:B------:R-:W-:-:S04]  /*0760*/  ISETP.LT.U32.AND P0, PT, R5, UR7, PT ;  /* 0x0000000705007c0c */ /* 0x000fc8000bf01070 */
[----:B------:R-:W-:Y:S01]  /*0770*/  ISETP.GT.U32.AND.EX P0, PT, R13, RZ, PT, P0 ;  /* 0x000000ff0d00720c */ /* 0x000fe20003f04100 */
[----:B------:R-:W-:-:S12]  /*0780*/  IMAD.MOV.U32 R13, RZ, RZ, RZ ;  /* 0x000000ffff0d7224 */ /* 0x000fd800078e00ff */
[----:B------:R-:W-:-:S05]  /*0790*/  @!P0 VIADD R14, R5, -UR7 ;  /* 0x80000007050e8c36 */ /* 0x000fca0008000000 */
[----:B------:R-:W-:-:S05]  /*07a0*/  @!P0 LEA R14, R14, UR5, 0x2 ;  /* 0x000000050e0e8c11 */ /* 0x000fca000f8e10ff */
[----:B------:R0:W1:Y:S02]  /*07b0*/  @!P0 LDS R13, [R14] ;  /* 0x000000000e0d8984 */ /* 0x0000640000000800 */
.L_x_55:
[----:B------:R-:W-:Y:S05]  /*07c0*/  BSYNC.RECONVERGENT B0 ;  /* 0x0000000000007941 */ /* 0x000fea0003800200 */
.L_x_54:
[----:B------:R-:W-:Y:S01]  /*07d0*/  BAR.SYNC.DEFER_BLOCKING 0x0 ;  /* 0x0000000000007b1d */ /* 0x000fe20000010000 */
[----:B------:R-:W-:-:S05]  /*07e0*/  ISETP.GT.U32.AND.EX P0, PT, RZ, RZ, PT, P1 ;  /* 0x000000ffff00720c */ /* 0x000fca0003f04110 */
[----:B------:R-:W-:Y:S08]  /*07f0*/  BSSY.RECONVERGENT B0, `(.L_x_56) ;  /* 0x000000f000007945 */ /* 0x000ff00003800200 */
[----:B0-----:R-:W1:Y:S02]  /*0800*/  @P0 LDS R14, [R8] ;  /* 0x00000000080e0984 */ /* 0x001e640000000800 */
[----:B-1----:R-:W-:-:S05]  /*0810*/  @P0 IMAD.IADD R15, R13, 0x1, R14 ;  /* 0x000000010d0f0824 */ /* 0x002fca00078e020e */
[----:B------:R0:W-:Y:S01]  /*0820*/  @P0 STS [R8], R15 ;  /* 0x0000000f08000388 */ /* 0x0001e20000000800 */
[----:B------:R-:W-:Y:S06]  /*0830*/  BAR.SYNC.DEFER_BLOCKING 0x0 ;  /* 0x0000000000007b1d */ /* 0x000fec0000010000 */
[----:B------:R-:W-:Y:S05]  /*0840*/  @!P0 BRA `(.L_x_57) ;  /* 0x0000000000248947 */ /* 0x000fea0003800000 */
        /* <DEDUP_REMOVED lines=8> */
[----:B------:R1:W2:Y:S02]  /*08d0*/  @!P1 LDS R13, [R14] ;  /* 0x000000000e0d9984 */ /* 0x0002a40000000800 */
.L_x_57:
[----:B------:R-:W-:Y:S05]  /*08e0*/  BSYNC.RECONVERGENT B0 ;  /* 0x0000000000007941 */ /* 0x000fea0003800200 */
.L_x_56:
[----:B------:R-:W-:Y:S01]  /*08f0*/  BAR.SYNC.DEFER_BLOCKING 0x0 ;  /* 0x0000000000007b1d */ /* 0x000fe20000010000 */
[----:B------:R-:W-:Y:S02]  /*0900*/  USHF.L.U32 UR6, UR8, 0x3, URZ ;  /* 0x0000000308067899 */ /* 0x000fe400080006ff */
[----:B------:R-:W-:-:S03]  /*0910*/  USHF.L.U64.HI UR7, UR8, 0x3, UR4 ;  /* 0x0000000308077899 */ /* 0x000fc60008010204 */
[----:B------:R-:W-:Y:S03]  /*0920*/  BSSY.RECONVERGENT B0, `(.L_x_58) ;  /* 0x000000e000007945 */ /* 0x000fe60003800200 */
[----:B0-----:R-:W-:Y:S01]  /*0930*/  IMAD.U32 R15, RZ, RZ, UR7 ;  /* 0x00000007ff0f7e24 */ /* 0x001fe2000f8e00ff */
[----:B-1----:R-:W2:Y:S02]  /*0940*/  @P0 LDS R14, [R8] ;  /* 0x00000000080e0984 */ /* 0x002ea40000000800 */
[----:B--2---:R-:W-:Y:S02]  /*0950*/  @P0 IMAD.IADD R17, R13, 0x1, R14 ;  /* 0x000000010d110824 */ /* 0x004fe400078e020e */
[----:B------:R-:W-:-:S03]  /*0960*/  IMAD.U32 R14, RZ, RZ, UR6 ;  /* 0x00000006ff0e7e24 */ /* 0x000fc6000f8e00ff */
[----:B------:R0:W-:Y:S01]  /*0970*/  @P0 STS [R8], R17 ;  /* 0x0000001108000388 */ /* 0x0001e20000000800 */
[----:B------:R-:W-:Y:S06]  /*0980*/  BAR.SYNC.DEFER_BLOCKING 0x0 ;  /* 0x0000000000007b1d */ /* 0x000fec0000010000 */
[----:B------:R-:W-:Y:S05]  /*0990*/  @!P0 BRA `(.L_x_59) ;  /* 0x0000000000188947 */ /* 0x000fea0003800000 */
[----:B------:R-:W-:Y:S01]  /*09a0*/  ISETP.GT.U32.AND P1, PT, R14, R5, PT ;  /* 0x000000050e00720c */ /* 0x000fe20003f24070 */
[----:B------:R-:W-:-:S03]  /*09b0*/  IMAD.MOV.U32 R13, RZ, RZ, RZ ;  /* 0x000000ffff0d7224 */ /* 0x000fc600078e00ff */
[----:B------:R-:W-:-:S13]  /*09c0*/  ISETP.GT.U32.AND.EX P1, PT, R15, RZ, PT, P1 ;  /* 0x000000ff0f00720c */ /* 0x000fda0003f24110 */
[----:B------:R-:W-:-:S05]  /*09d0*/  @!P1 IMAD.IADD R16, R5, 0x1, -R14 ;  /* 0x0000000105109824 */ /* 0x000fca00078e0a0e */
[----:B------:R-:W-:-:S05]  /*09e0*/  @!P1 LEA R16, R16, UR5, 0x2 ;  /* 0x0000000510109c11 */ /* 0x000fca000f8e10ff */
[----:B------:R1:W2:Y:S02]  /*09f0*/  @!P1 LDS R13, [R16] ;  /* 0x00000000100d9984 */ /* 0x0002a40000000800 */
.L_x_59:
[----:B------:R-:W-:Y:S05]  /*0a00*/  BSYNC.RECONVERGENT B0 ;  /* 0x0000000000007941 */ /* 0x000fea0003800200 */
.L_x_58:
[----:B------:R-:W-:Y:S01]  /*0a10*/  BAR.SYNC.DEFER_BLOCKING 0x0 ;  /* 0x0000000000007b1d */ /* 0x000fe20000010000 */
[----:B------:R-:W-:Y:S01]  /*0a20*/  IADD3 R11, P1, PT, R11, -0x4, RZ ;  /* 0xfffffffc0b0b7810 */ /* 0x000fe20007f3e0ff */
[----:B------:R-:W-:Y:S02]  /*0a30*/  USHF.L.U64.HI UR4, UR8, 0x4, UR4 ;  /* 0x0000000408047899 */ /* 0x000fe40008010204 */
[----:B------:R-:W-:Y:S01]  /*0a40*/  USHF.L.U32 UR8, UR8, 0x4, URZ ;  /* 0x0000000408087899 */ /* 0x000fe200080006ff */
[----:B------:R-:W-:Y:S01]  /*0a50*/  IADD3.X R12, PT, PT, R12, -0x1, RZ, P1, !PT ;  /* 0xffffffff0c0c7810 */ /* 0x000fe20000ffe4ff */
[----:B------:R-:W-:Y:S01]  /*0a60*/  BSSY.RECONVERGENT B0, `(.L_x_60) ;  /* 0x000000f000007945 */ /* 0x000fe20003800200 */
[----:B------:R-:W-:-:S04]  /*0a70*/  ISETP.NE.U32.AND P1, PT, R11, RZ, PT ;  /* 0x000000ff0b00720c */ /* 0x000fc80003f25070 */
[----:B------:R-:W-:Y:S01]  /*0a80*/  ISETP.NE.AND.EX P2, PT, R12, RZ, PT, P1 ;  /* 0x000000ff0c00720c */ /* 0x000fe20003f45310 */
[----:B-1----:R-:W0:Y:S02]  /*0a90*/  @P0 LDS R16, [R8] ;  /* 0x0000000008100984 */ /* 0x002e240000000800 */
[----:B0-2---:R-:W-:-:S05]  /*0aa0*/  @P0 IMAD.IADD R17, R13, 0x1, R16 ;  /* 0x000000010d110824 */ /* 0x005fca00078e0210 */
[----:B------:R0:W-:Y:S01]  /*0ab0*/  @P0 STS [R8], R17 ;  /* 0x0000001108000388 */ /* 0x0001e20000000800 */
[----:B------:R-:W-:Y:S06]  /*0ac0*/  BAR.SYNC.DEFER_BLOCKING 0x0 ;  /* 0x0000000000007b1d */ /* 0x000fec0000010000 */
[----:B------:R-:W-:Y:S05]  /*0ad0*/  @!P0 BRA `(.L_x_61) ;  /* 0x00000000001c8947 */ /* 0x000fea0003800000 */
[----:B------:R-:W-:Y:S01]  /*0ae0*/  IMAD.U32 R13, RZ, RZ, UR4 ;  /* 0x00000004ff0d7e24 */ /* 0x000fe2000f8e00ff */
[----:B------:R-:W-:-:S04]  /*0af0*/  ISETP.LT.U32.AND P1, PT, R5, UR8, PT ;  /* 0x0000000805007c0c */ /* 0x000fc8000bf21070 */
[----:B------:R-:W-:Y:S01]  /*0b00*/  ISETP.GT.U32.AND.EX P1, PT, R13, RZ, PT, P1 ;  /* 0x000000ff0d00720c */ /* 0x000fe20003f24110 */
[----:B------:R-:W-:-:S12]  /*0b10*/  IMAD.MOV.U32 R13, RZ, RZ, RZ ;  /* 0x000000ffff0d7224 */ /* 0x000fd800078e00ff */
[----:B------:R-:W-:-:S05]  /*0b20*/  @!P1 VIADD R16, R5, -UR8 ;  /* 0x8000000805109c36 */ /* 0x000fca0008000000 */
[----:B------:R-:W-:-:S05]  /*0b30*/  @!P1 LEA R16, R16, UR5, 0x2 ;  /* 0x0000000510109c11 */ /* 0x000fca000f8e10ff */
[----:B------:R1:W2:Y:S02]  /*0b40*/  @!P1 LDS R13, [R16] ;  /* 0x00000000100d9984 */ /* 0x0002a40000000800 */
.L_x_61:
[----:B------:R-:W-:Y:S05]  /*0b50*/  BSYNC.RECONVERGENT B0 ;  /* 0x0000000000007941 */ /* 0x000fea0003800200 */
.L_x_60:
[----:B------:R-:W-:Y:S06]  /*0b60*/  BAR.SYNC.DEFER_BLOCKING 0x0 ;  /* 0x0000000000007b1d */ /* 0x000fec0000010000 */
[----:B-1----:R-:W0:Y:S02]  /*0b70*/  @P0 LDS R16, [R8] ;  /* 0x0000000008100984 */ /* 0x002e240000000800 */
[----:B0-2---:R-:W-:-:S05]  /*0b80*/  @P0 IMAD.IADD R17, R13, 0x1, R16 ;  /* 0x000000010d110824 */ /* 0x005fca00078e0210 */
[----:B------:R0:W-:Y:S01]  /*0b90*/  @P0 STS [R8], R17 ;  /* 0x0000001108000388 */ /* 0x0001e20000000800 */
[----:B------:R-:W-:Y:S06]  /*0ba0*/  BAR.SYNC.DEFER_BLOCKING 0x0 ;  /* 0x0000000000007b1d */ /* 0x000fec0000010000 */
[----:B------:R-:W-:Y:S05]  /*0bb0*/  @P2 BRA `(.L_x_62) ;  /* 0xfffffff800d02947 */ /* 0x000fea000383ffff */
.L_x_53:
[----:B------:R-:W-:-:S04]  /*0bc0*/  ISETP.NE.U32.AND P1, PT, R10, RZ, PT ;  /* 0x000000ff0a00720c */ /* 0x000fc80003f25070 */
[----:B------:R-:W-:-:S13]  /*0bd0*/  ISETP.NE.AND.EX P1, PT, R9, RZ, PT, P1 ;  /* 0x000000ff0900720c */ /* 0x000fda0003f25310 */
[----:B------:R-:W-:Y:S05]  /*0be0*/  @!P1 BRA `(.L_x_63) ;  /* 0x0000000000749947 */ /* 0x000fea0003800000 */
[----:B------:R-:W-:-:S04]  /*0bf0*/  ISETP.GT.U32.AND P1, PT, R2, R5, PT ;  /* 0x000000050200720c */ /* 0x000fc80003f24070 */
[----:B------:R-:W-:-:S13]  /*0c00*/  ISETP.GT.U32.AND.EX P1, PT, RZ, RZ, PT, P1 ;  /* 0x000000ffff00720c */ /* 0x000fda0003f24110 */
.L_x_66:
[----:B------:R-:W-:Y:S02]  /*0c10*/  USHF.L.U32 UR6, UR8, 0x1, URZ ;  /* 0x0000000108067899 */ /* 0x000fe400080006ff */
[----:B------:R-:W-:Y:S01]  /*0c20*/  IMAD.U32 R14, RZ, RZ, UR8 ;  /* 0x00000008ff0e7e24 */ /* 0x000fe2000f8e00ff */
[----:B------:R-:W-:Y:S02]  /*0c30*/  USHF.L.U64.HI UR7, UR8, 0x1, UR4 ;  /* 0x0000000108077899 */ /* 0x000fe40008010204 */
[----:B------:R-:W-:Y:S01]  /*0c40*/  IMAD.U32 R15, RZ, RZ, UR4 ;  /* 0x00000004ff0f7e24 */ /* 0x000fe2000f8e00ff */
[----:B------:R-:W-:Y:S01]  /*0c50*/  BSSY.RECONVERGENT B0, `(.L_x_64) ;  /* 0x000000b000007945 */ /* 0x000fe20003800200 */
[----:B------:R-:W-:-:S03]  /*0c60*/  UMOV UR8, UR6 ;  /* 0x0000000600087c82 */ /* 0x000fc60008000000 */
[----:B------:R-:W-:Y:S01]  /*0c70*/  UMOV UR4, UR7 ;  /* 0x0000000700047c82 */ /* 0x000fe20008000000 */
[----:B-1----:R-:W-:Y:S05]  /*0c80*/  @!P0 BRA `(.L_x_65) ;  /* 0x00000000001c8947 */ /* 0x002fea0003800000 */
[----:B------:R-:W-:Y:S01]  /*0c90*/  IMAD.U32 R11, RZ, RZ, UR4 ;  /* 0x00000004ff0b7e24 */ /* 0x000fe2000f8e00ff */
[----:B------:R-:W-:Y:S01]  /*0ca0*/  ISETP.LT.U32.AND P0, PT, R5, UR8, PT ;  /* 0x0000000805007c0c */ /* 0x000fe2000bf01070 */
[----:B------:R-:W-:-:S03]  /*0cb0*/  IMAD.MOV.U32 R13, RZ, RZ, RZ ;  /* 0x000000ffff0d7224 */ /* 0x000fc600078e00ff */
[----:B------:R-:W-:-:S13]  /*0cc0*/  ISETP.GT.U32.AND.EX P0, PT, R11, RZ, PT, P0 ;  /* 0x000000ff0b00720c */ /* 0x000fda0003f04100 */
[----:B------:R-:W-:-:S05]  /*0cd0*/  @!P0 VIADD R11, R5, -UR8 ;  /* 0x80000008050b8c36 */ /* 0x000fca0008000000 */
[----:B------:R-:W-:-:S05]  /*0ce0*/  @!P0 LEA R11, R11, UR5, 0x2 ;  /* 0x000000050b0b8c11 */ /* 0x000fca000f8e10ff */
[----:B------:R1:W2:Y:S02]  /*0cf0*/  @!P0 LDS R13, [R11] ;  /* 0x000000000b0d8984 */ /* 0x0002a40000000800 */
.L_x_65:
[----:B------:R-:W-:Y:S05]  /*0d00*/  BSYNC.RECONVERGENT B0 ;  /* 0x0000000000007941 */ /* 0x000fea0003800200 */
.L_x_64:
[----:B------:R-:W-:Y:S01]  /*0d10*/  BAR.SYNC.DEFER_BLOCKING 0x0 ;  /* 0x0000000000007b1d */ /* 0x000fe20000010000 */
[----:B------:R-:W-:Y:S02]  /*0d20*/  PLOP3.LUT P0, PT, P1, PT, PT, 0x80, 0x8 ;  /* 0x000000000008781c */ /* 0x000fe40000f0f070 */
[----:B------:R-:W-:-:S04]  /*0d30*/  IADD3 R10, P2, PT, R10, -0x1, RZ ;  /* 0xffffffff0a0a7810 */ /* 0x000fc80007f5e0ff */
[----:B------:R-:W-:Y:S02]  /*0d40*/  IADD3.X R9, PT, PT, R9, -0x1, RZ, P2, !PT ;  /* 0xffffffff09097810 */ /* 0x000fe400017fe4ff */
[----:B------:R-:W-:-:S04]  /*0d50*/  ISETP.NE.U32.AND P2, PT, R10, RZ, PT ;  /* 0x000000ff0a00720c */ /* 0x000fc80003f45070 */
[----:B------:R-:W-:Y:S01]  /*0d60*/  ISETP.NE.AND.EX P2, PT, R9, RZ, PT, P2 ;  /* 0x000000ff0900720c */ /* 0x000fe20003f45320 */
[----:B------:R-:W1:Y:S02]  /*0d70*/  @P0 LDS R12, [R8] ;  /* 0x00000000080c0984 */ /* 0x000e640000000800 */
[----:B-12---:R-:W-:-:S05]  /*0d80*/  @P0 IMAD.IADD R11, R13, 0x1, R12 ;  /* 0x000000010d0b0824 */ /* 0x006fca00078e020c */
[----:B------:R1:W-:Y:S01]  /*0d90*/  @P0 STS [R8], R11 ;  /* 0x0000000b08000388 */ /* 0x0003e20000000800 */
[----:B------:R-:W-:Y:S06]  /*0da0*/  BAR.SYNC.DEFER_BLOCKING 0x0 ;  /* 0x0000000000007b1d */ /* 0x000fec0000010000 */
[----:B------:R-:W-:Y:S05]  /*0db0*/  @P2 BRA `(.L_x_66) ;  /* 0xfffffffc00942947 */ /* 0x000fea000383ffff */
.L_x_63:
[C---:B------:R-:W-:Y:S01]  /*0dc0*/  SHF.L.U64.HI R15, R14.reuse, 0x2, R15 ;  /* 0x000000020e0f7819 */ /* 0x040fe2000001020f */
[----:B------:R-:W-:-:S07]  /*0dd0*/  IMAD.SHL.U32 R14, R14, 0x4, RZ ;  /* 0x000000040e0e7824 */ /* 0x000fce00078e00ff */
.L_x_52:
[----:B------:R-:W-:Y:S05]  /*0de0*/  @!P0 EXIT ;  /* 0x000000000000894d */ /* 0x000fea0003800000 */
[----:B------:R-:W2:Y:S02]  /*0df0*/  LDC.U8 R9, c[0x0][0x3a0] ;  /* 0x0000e800ff097b82 */ /* 0x000ea40000000000 */
[----:B--2---:R-:W-:-:S04]  /*0e00*/  PRMT R9, R9, 0x8880, RZ ;  /* 0x0000888009097816 */ /* 0x004fc800000000ff */
[----:B------:R-:W-:Y:S01]  /*0e10*/  ISETP.NE.AND P1, PT, R9, RZ, PT ;  /* 0x000000ff0900720c */ /* 0x000fe20003f25270 */
[----:B------:R-:W-:-:S05]  /*0e20*/  IMAD.IADD R9, R5, 0x1, -R14 ;  /* 0x0000000105097824 */ /* 0x000fca00078e0a0e */
[----:B------:R-:W-:-:S07]  /*0e30*/  LEA R9, R9, UR5, 0x2 ;  /* 0x0000000509097c11 */ /* 0x000fce000f8e10ff */
[----:B------:R-:W-:Y:S05]  /*0e40*/  @!P1 BRA `(.L_x_67) ;  /* 0x00000000001c9947 */ /* 0x000fea0003800000 */
[----:B------:R-:W-:Y:S01]  /*0e50*/  ISETP.GT.U32.AND P0, PT, R14, R5, PT ;  /* 0x000000050e00720c */ /* 0x000fe20003f04070 */
[----:B-1----:R-:W-:Y:S01]  /*0e60*/  IMAD.MOV.U32 R11, RZ, RZ, RZ ;  /* 0x000000ffff0b7224 */ /* 0x002fe200078e00ff */
[----:B------:R-:W-:Y:S02]  /*0e70*/  LDS R10, [R8] ;  /* 0x00000000080a7984 */ /* 0x000fe40000000800 */
[----:B------:R-:W-:-:S13]  /*0e80*/  ISETP.GT.U32.AND.EX P0, PT, R15, RZ, PT, P0 ;  /* 0x000000ff0f00720c */ /* 0x000fda0003f04100 */
[----:B------:R-:W1:Y:S02]  /*0e90*/  @!P0 LDS R11, [R9] ;  /* 0x00000000090b8984 */ /* 0x000e640000000800 */
[----:B-1----:R-:W-:Y:S01]  /*0ea0*/  IMAD.IADD R13, R10, 0x1, R11 ;  /* 0x000000010a0d7824 */ /* 0x002fe200078e020b */
[----:B------:R-:W-:Y:S06]  /*0eb0*/  BRA `(.L_x_68) ;  /* 0x00000000003c7947 */ /* 0x000fec0003800000 */
.L_x_67:
[----:B------:R-:W-:Y:S01]  /*0ec0*/  ISETP.NE.AND P0, PT, R5, RZ, PT ;  /* 0x000000ff0500720c */ /* 0x000fe20003f05270 */
[----:B------:R-:W-:Y:S01]  /*0ed0*/  BSSY.RECONVERGENT B0, `(.L_x_68) ;  /* 0x000000d000007945 */ /* 0x000fe20003800200 */
[----:B------:R-:W-:-:S11]  /*0ee0*/  IMAD.MOV.U32 R13, RZ, RZ, RZ ;  /* 0x000000ffff0d7224 */ /* 0x000fd600078e00ff */
[----:B------:R-:W-:Y:S05]  /*0ef0*/  @!P0 BRA `(.L_x_69) ;  /* 0x0000000000288947 */ /* 0x000fea0003800000 */
[----:B------:R-:W-:Y:S01]  /*0f00*/  IADD3 R10, P2, PT, R5, -0x1, RZ ;  /* 0xffffffff050a7810 */ /* 0x000fe20007f5e0ff */
[----:B------:R-:W-:Y:S03]  /*0f10*/  LDS R13, [R8+-0x4] ;  /* 0xfffffc00080d7984 */ /* 0x000fe60000000800 */
[----:B------:R-:W-:Y:S01]  /*0f20*/  ISETP.GE.U32.AND P0, PT, R10, R14, PT ;  /* 0x0000000e0a00720c */ /* 0x000fe20003f06070 */
[----:B------:R-:W-:-:S05]  /*0f30*/  IMAD.X R10, RZ, RZ, -0x1, P2 ;  /* 0xffffffffff0a7424 */ /* 0x000fca00010e06ff */
[----:B------:R-:W-:-:S13]  /*0f40*/  ISETP.GE.U32.AND.EX P0, PT, R10, R15, PT, P0 ;  /* 0x0000000f0a00720c */ /* 0x000fda0003f06100 */
[----:B------:R-:W-:-:S05]  /*0f50*/  @P0 IMAD.SHL.U32 R10, R14, 0x4, RZ ;  /* 0x000000040e0a0824 */ /* 0x000fca00078e00ff */
[----:B-1----:R-:W-:-:S05]  /*0f60*/  @P0 LOP3.LUT R11, R10, 0xfffffffc, RZ, 0x3c, !PT ;  /* 0xfffffffc0a0b0812 */ /* 0x002fca00078e3cff */
[----:B------:R-:W-:-:S05]  /*0f70*/  @P0 IMAD.IADD R11, R8, 0x1, R11 ;  /* 0x00000001080b0824 */ /* 0x000fca00078e020b */
[----:B------:R-:W1:Y:S02]  /*0f80*/  @P0 LDS R10, [R11] ;  /* 0x000000000b0a0984 */ /* 0x000e640000000800 */
[----:B-1----:R-:W-:-:S07]  /*0f90*/  @P0 IMAD.IADD R13, R13, 0x1, R10 ;  /* 0x000000010d0d0824 */ /* 0x002fce00078e020a */
.L_x_69:
[----:B------:R-:W-:Y:S05]  /*0fa0*/  BSYNC.RECONVERGENT B0 ;  /* 0x0000000000007941 */ /* 0x000fea0003800200 */
.L_x_68:
[----:B-1----:R-:W1:Y:S01]  /*0fb0*/  LDC.64 R10, c[0x0][0x380] ;  /* 0x0000e000ff0a7b82 */ /* 0x002e620000000a00 */
[----:B------:R-:W-:Y:S02]  /*0fc0*/  IADD3 R2, P3, PT, R2, -0x1, RZ ;  /* 0xffffffff02027810 */ /* 0x000fe40007f7e0ff */
[----:B------:R-:W-:Y:S02]  /*0fd0*/  ISETP.NE.U32.AND P2, PT, R7, R4, PT ;  /* 0x000000040700720c */ /* 0x000fe40003f45070 */
[----:B------:R-:W-:Y:S01]  /*0fe0*/  ISETP.NE.U32.AND P0, PT, R2, R5, PT ;  /* 0x000000050200720c */ /* 0x000fe20003f05070 */
[----:B------:R-:W-:Y:S01]  /*0ff0*/  IMAD.X R2, RZ, RZ, -0x1, P3 ;  /* 0xffffffffff027424 */ /* 0x000fe200018e06ff */
[----:B------:R-:W-:-:S04]  /*1000*/  ISETP.NE.AND.EX P2, PT, R6, RZ, PT, P2 ;  /* 0x000000ff0600720c */ /* 0x000fc80003f45320 */
[----:B------:R-:W-:Y:S01]  /*1010*/  ISETP.NE.OR.EX P0, PT, R2, RZ, !P2, P0 ;  /* 0x000000ff0200720c */ /* 0x000fe20005705700 */
[----:B-1----:R-:W-:-:S05]  /*1020*/  IMAD.WIDE.U32 R10, R0, 0x4, R10 ;  /* 0x00000004000a7825 */ /* 0x002fca00078e000a */
[----:B------:R1:W-:Y:S07]  /*1030*/  STG.E desc[UR10][R10.64], R13 ;  /* 0x0000000d0a007986 */ /* 0x0003ee000c10190a */
[----:B------:R-:W-:Y:S05]  /*1040*/  @P0 EXIT ;  /* 0x000000000000094d */ /* 0x000fea0003800000 */
[----:B------:R-:W2:Y:S02]  /*1050*/  @P1 LDC.64 R2, c[0x0][0x390] ;  /* 0x0000e400ff021b82 */ /* 0x000ea40000000a00 */
[----:B--2---:R-:W-:-:S04]  /*1060*/  @P1 LEA R2, P0, R4, R2, 0x2 ;  /* 0x0000000204021211 */ /* 0x004fc800078010ff */
[----:B------:R-:W-:-:S05]  /*1070*/  @P1 LEA.HI.X R3, R4, R3, RZ, 0x2, P0 ;  /* 0x0000000304031211 */ /* 0x000fca00000f14ff */
[----:B------:R2:W-:Y:S01]  /*1080*/  @P1 STG.E desc[UR10][R2.64], R13 ;  /* 0x0000000d02001986 */ /* 0x0005e2000c10190a */
[----:B------:R-:W-:Y:S05]  /*1090*/  @P1 EXIT ;  /* 0x000000000000194d */ /* 0x000fea0003800000 */
[----:B------:R-:W-:Y:S01]  /*10a0*/  LDS R5, [R8] ;  /* 0x0000000008057984 */ /* 0x000fe20000000800 */
[----:B--2---:R-:W2:Y:S03]  /*10b0*/  LDC.64 R2, c[0x0][0x390] ;  /* 0x0000e400ff027b82 */ /* 0x004ea60000000a00 */
[----:B------:R-:W3:Y:S01]  /*10c0*/  LDS R0, [R9] ;  /* 0x0000000009007984 */ /* 0x000ee20000000800 */
[----:B--2---:R-:W-:-:S04]  /*10d0*/  LEA R2, P0, R4, R2, 0x2 ;  /* 0x0000000204027211 */ /* 0x004fc800078010ff */
[----:B------:R-:W-:Y:S01]  /*10e0*/  LEA.HI.X R3, R4, R3, RZ, 0x2, P0 ;  /* 0x0000000304037211 */ /* 0x000fe200000f14ff */
[----:B---3--:R-:W-:-:S05]  /*10f0*/  IMAD.IADD R5, R5, 0x1, R0 ;  /* 0x0000000105057824 */ /* 0x008fca00078e0200 */
[----:B------:R-:W-:Y:S01]  /*1100*/  STG.E desc[UR10][R2.64], R5 ;  /* 0x0000000502007986 */ /* 0x000fe2000c10190a */
[----:B------:R-:W-:Y:S05]  /*1110*/  EXIT ;  /* 0x000000000000794d */ /* 0x000fea0003800000 */
.L_x_47:
        /* <DEDUP_REMOVED lines=22> */
.L_x_72:
[----:B------:R-:W-:-:S13]  /*1280*/  ISETP.NE.AND P2, PT, R5, 0x1, PT ;  /* 0x000000010500780c */ /* 0x000fda0003f45270 */
[----:B------:R-:W-:Y:S05]  /*1290*/  @P2 BRA `(.L_x_71) ;  /* 0x0000000000282947 */ /* 0x000fea0003800000 */
[----:B------:R-:W0:Y:S02]  /*12a0*/  LDC.64 R2, c[0x0][0x388] ;  /* 0x0000e200ff027b82 */ /* 0x000e240000000a00 */
[----:B0-----:R-:W-:-:S06]  /*12b0*/  IMAD.WIDE.U32 R6, R9, 0x4, R2 ;  /* 0x0000000409067825 */ /* 0x001fcc00078e0002 */
[----:B------:R-:W0:Y:S01]  /*12c0*/  @P0 LDC.64 R8, c[0x0][0x390] ;  /* 0x0000e400ff080b82 */ /* 0x000e220000000a00 */
[----:B------:R-:W-:Y:S01]  /*12d0*/  @P0 IMAD.WIDE.U32 R2, R0, 0x4, R2 ;  /* 0x0000000400020825 */ /* 0x000fe200078e0002 */
[----:B------:R-:W2:Y:S05]  /*12e0*/  LDG.E R11, desc[UR10][R6.64] ;  /* 0x0000000a060b7981 */ /* 0x000eaa000c1e1900 */
[----:B------:R-:W2:Y:S01]  /*12f0*/  @P0 LDG.E R2, desc[UR10][R2.64] ;  /* 0x0000000a02020981 */ /* 0x000ea2000c1e1900 */
[----:B0-----:R-:W-:-:S04]  /*1300*/  @P0 LEA R8, P2, R4, R8, 0x2 ;  /* 0x0000000804080211 */ /* 0x001fc800078410ff */
[----:B------:R-:W-:Y:S01]  /*1310*/  @P0 LEA.HI.X R9, R4, R9, RZ, 0x2, P2 ;  /* 0x0000000904090211 */ /* 0x000fe200010f14ff */
[----:B--2---:R-:W-:-:S05]  /*1320*/  @P0 IMAD.IADD R5, R11, 0x1, R2 ;  /* 0x000000010b050824 */ /* 0x004fca00078e0202 */
[----:B------:R0:W-:Y:S03]  /*1330*/  @P0 STG.E desc[UR10][R8.64], R5 ;  /* 0x0000000508000986 */ /* 0x0001e6000c10190a */
.L_x_71:
[----:B------:R-:W-:Y:S05]  /*1340*/  BSYNC.RECONVERGENT B0 ;  /* 0x0000000000007941 */ /* 0x000fea0003800200 */
.L_x_70:
[----:B------:R-:W-:Y:S06]  /*1350*/  BAR.SYNC.DEFER_BLOCKING 0x0 ;  /* 0x0000000000007b1d */ /* 0x000fec0000010000 */
[----:B------:R-:W-:Y:S05]  /*1360*/  @P1 EXIT ;  /* 0x000000000000194d */ /* 0x000fea0003800000 */
[----:B-1----:R-:W1:Y:S02]  /*1370*/  LDC.64 R2, c[0x0][0x380] ;  /* 0x0000e000ff027b82 */ /* 0x002e640000000a00 */
[----:B-1----:R-:W-:-:S05]  /*1380*/  IMAD.WIDE.U32 R2, R0, 0x4, R2 ;  /* 0x0000000400027825 */ /* 0x002fca00078e0002 */
[----:B-----5:R-:W-:Y:S01]  /*1390*/  STG.E desc[UR10][R2.64], R11 ;  /* 0x0000000b02007986 */ /* 0x020fe2000c10190a */
[----:B------:R-:W-:Y:S05]  /*13a0*/  EXIT ;  /* 0x000000000000794d */ /* 0x000fea0003800000 */
.L_x_73:
        /* <DEDUP_REMOVED lines=13> */
.L_x_76:


//--------------------- .nv.shared._Z9addKernelPiS_S_b --------------------------
	.section	.nv.shared._Z9addKernelPiS_S_b,"aw",@nobits
	.sectionflags	@""
	.align	4
.nv.shared._Z9addKernelPiS_S_b:
	.zero		1028


//--------------------- .nv.shared.reserved.0     --------------------------
	.section	.nv.shared.reserved.0,"aw",@nobits
	.weak		__nv_reservedSMEM_offset_0_alias
	.size		__nv_reservedSMEM_offset_0_alias, 0, 64
	.other		__nv_reservedSMEM_offset_0_alias,@"STO_CUDA_RESERVED_SHARED STV_DEFAULT"
__nv_reservedSMEM_offset_0_alias:
	.zero		0
	.zero		64


//--------------------- .nv.shared._Z10psaBKernelPiS_S_mb --------------------------
	.section	.nv.shared._Z10psaBKernelPiS_S_mb,"aw",@nobits
	.sectionflags	@""
	.align	4
.nv.shared._Z10psaBKernelPiS_S_mb:
	.zero		5120


//--------------------- .nv.shared._Z11psaHSKernelPiS_S_mb --------------------------
	.section	.nv.shared._Z11psaHSKernelPiS_S_mb,"aw",@nobits
	.sectionflags	@""
	.align	4
.nv.shared._Z11psaHSKernelPiS_S_mb:
	.zero		5120


//--------------------- .nv.constant0._Z9addKernelPiS_S_b --------------------------
	.section	.nv.constant0._Z9addKernelPiS_S_b,"a",@progbits
	.sectionflags	@""
	.align	4
.nv.constant0._Z9addKernelPiS_S_b:
	.zero		921


//--------------------- .nv.constant0._Z10psaBKernelPiS_S_mb --------------------------
	.section	.nv.constant0._Z10psaBKernelPiS_S_mb,"a",@progbits
	.sectionflags	@""
	.align	4
.nv.constant0._Z10psaBKernelPiS_S_mb:
	.zero		929


//--------------------- .nv.constant0._Z11psaHSKernelPiS_S_mb --------------------------
	.section	.nv.constant0._Z11psaHSKernelPiS_S_mb,"a",@progbits
	.sectionflags	@""
	.align	4
.nv.constant0._Z11psaHSKernelPiS_S_mb:
	.zero		929


//--------------------- SYMBOLS --------------------------

	.type		.nv.reservedSmem.offset0,@object
	.size		.nv.reservedSmem.offset0,0x4
	.type		.nv.reservedSmem.cap,@object
	.size		.nv.reservedSmem.cap,0x4
